def attn_fwd(
    Q,
    K,
    V,
    Out,
    Lse,
    sm_scale,
    stride_qz,
    stride_qh,
    stride_qm,
    stride_qk,
    stride_kz,
    stride_kh,
    stride_kn,
    stride_kk,
    stride_vz,
    stride_vh,
    stride_vn,
    stride_vk,
    stride_oz,
    stride_oh,
    stride_om,
    stride_ok,
    seqlen_q,
    seqlen_k,
    BLOCK_M: tl.constexpr,
    BLOCK_N: tl.constexpr,
    HEAD_DIM: tl.constexpr,
    CAUSAL: tl.constexpr,
):
    start_m = tl.program_id(0)
    off_hz = tl.program_id(1)
    q_off = off_hz * stride_qh
    k_off = off_hz * stride_kh
    v_off = off_hz * stride_vh
    offs_m = start_m * BLOCK_M + tl.arange(0, BLOCK_M)
    offs_d = tl.arange(0, HEAD_DIM)
    offs_n = tl.arange(0, BLOCK_N)
    q_ptrs = Q + q_off + offs_m[:, None] * stride_qm + offs_d[None, :] * stride_qk
    k_ptrs = K + k_off + offs_d[:, None] * stride_kk + offs_n[None, :] * stride_kn
    v_ptrs = V + v_off + offs_n[:, None] * stride_vn + offs_d[None, :] * stride_vk
    m_i = tl.full([BLOCK_M], float("-inf"), dtype=tl.float32)
    l_i = tl.zeros([BLOCK_M], dtype=tl.float32) + 1.0
    acc = tl.zeros([BLOCK_M, HEAD_DIM], dtype=tl.float32)
    q = tl.load(q_ptrs)
    acc, l_i, m_i = _attn_fwd_inner(
        acc,
        l_i,
        m_i,
        q,
        k_ptrs,
        v_ptrs,
        sm_scale,
        stride_kn,
        stride_vn,
        start_m,
        seqlen_k,
        BLOCK_M,
        BLOCK_N,
        HEAD_DIM,
        CAUSAL,
    )
    acc = acc / l_i[:, None]
    lse = m_i + tl.math.log2(l_i) / 1.4426950408889634
    o_ptrs = (
        Out
        + off_hz * stride_oh
        + offs_m[:, None] * stride_om
        + offs_d[None, :] * stride_ok
    )
    tl.store(o_ptrs, acc.to(Out.dtype.element_ty))
    tl.store(Lse + off_hz * seqlen_q + offs_m, lse)

# config = {"BLOCK_M": 128, "BLOCK_N": 64, "HEAD_DIM": 64, "arch": "sm_80", "causal": false, "dtype": "fp16", "num_stages": 2, "num_warps": 4}
# arch = sm_80


// ===== COMPILED SASS (sm_80) =====

	.target	sm_80

	.elftype	@"ET_EXEC"


//--------------------- .note.nv.tkinfo           --------------------------
	.section	.note.nv.tkinfo,"",@"SHT_NOTE"
	.sectionflags	@"SHF_NOTE_NV_TKINFO"
	.tkinfo
        /*0018*/ 	.word	0x00000002
        /*0030*/ 	.string	""
        /*0030*/ 	.string	"ptxas"
        /*0030*/ 	.string	"Cuda compilation tools, release 13.0, V13.0.88"
        /*0030*/ 	.string	"Build cuda_13.0.r13.0/compiler.36424714_0"
        /*0030*/ 	.string	"-v  -suppress-debug-info  -lineinfo  -arch sm_80 "



//--------------------- .note.nv.cuinfo           --------------------------
	.section	.note.nv.cuinfo,"",@"SHT_NOTE"
	.sectionflags	@"SHF_NOTE_NV_CUINFO"
        /*0018*/ 	.short	0x0002
        /*001a*/ 	.short	0x0050
        /*001c*/ 	.short	0x0082
	.zero		2


//--------------------- .nv.info                  --------------------------
	.section	.nv.info,"",@"SHT_CUDA_INFO"
	.align	4


	//----- nvinfo : EIATTR_REGCOUNT
	.align		4
        /*0000*/ 	.byte	0x04, 0x2f
        /*0002*/ 	.short	(.L_2 - .L_1)
	.align		4
.L_1:
        /*0004*/ 	.word	index@(attn_fwd)
        /*0008*/ 	.word	0x000000ff


	//----- nvinfo : EIATTR_FRAME_SIZE
	.align		4
.L_2:
        /*000c*/ 	.byte	0x04, 0x11
        /*000e*/ 	.short	(.L_4 - .L_3)
	.align		4
.L_3:
        /*0010*/ 	.word	index@(attn_fwd)
        /*0014*/ 	.word	0x00000138


	//----- nvinfo : EIATTR_MIN_STACK_SIZE
	.align		4
.L_4:
        /*0018*/ 	.byte	0x04, 0x12
        /*001a*/ 	.short	(.L_6 - .L_5)
	.align		4
.L_5:
        /*001c*/ 	.word	index@(attn_fwd)
        /*0020*/ 	.word	0x00000138
.L_6:


//--------------------- .nv.info.attn_fwd         --------------------------
	.section	.nv.info.attn_fwd,"",@"SHT_CUDA_INFO"
	.sectionflags	@""
	.align	4


	//----- nvinfo : EIATTR_CUDA_API_VERSION
	.align		4
        /*0000*/ 	.byte	0x04, 0x37
        /*0002*/ 	.short	(.L_8 - .L_7)
.L_7:
        /*0004*/ 	.word	0x00000082


	//----- nvinfo : EIATTR_SW2861232_WAR
	.align		4
.L_8:
        /*0008*/ 	.byte	0x01, 0x35
	.zero		2


	//----- nvinfo : EIATTR_PARAM_CBANK
	.align		4
        /*000c*/ 	.byte	0x04, 0x0a
        /*000e*/ 	.short	(.L_10 - .L_9)
	.align		4
.L_9:
        /*0010*/ 	.word	index@(.nv.constant0.attn_fwd)
        /*0014*/ 	.short	0x0160
        /*0016*/ 	.short	0x0088


	//----- nvinfo : EIATTR_CBANK_PARAM_SIZE
	.align		4
.L_10:
        /*0018*/ 	.byte	0x03, 0x19
        /*001a*/ 	.short	0x0088


	//----- nvinfo : EIATTR_KPARAM_INFO
	.align		4
        /*001c*/ 	.byte	0x04, 0x17
        /*001e*/ 	.short	(.L_12 - .L_11)
.L_11:
        /*0020*/ 	.word	0x00000000
        /*0024*/ 	.short	0x0019
        /*0026*/ 	.short	0x0080
        /*0028*/ 	.byte	0x00, 0xf4, 0x21, 0x00


	//----- nvinfo : EIATTR_KPARAM_INFO
	.align		4
.L_12:
        /*002c*/ 	.byte	0x04, 0x17
        /*002e*/ 	.short	(.L_14 - .L_13)
.L_13:
        /*0030*/ 	.word	0x00000000
        /*0034*/ 	.short	0x0018
        /*0036*/ 	.short	0x0078
        /*0038*/ 	.byte	0x00, 0xf4, 0x21, 0x00


	//----- nvinfo : EIATTR_KPARAM_INFO
	.align		4
.L_14:
        /*003c*/ 	.byte	0x04, 0x17
        /*003e*/ 	.short	(.L_16 - .L_15)
.L_15:
        /*0040*/ 	.word	0x00000000
        /*0044*/ 	.short	0x0017
        /*0046*/ 	.short	0x0070
        /*0048*/ 	.byte	0x00, 0xf0, 0x11, 0x00


	//----- nvinfo : EIATTR_KPARAM_INFO
	.align		4
.L_16:
        /*004c*/ 	.byte	0x04, 0x17
        /*004e*/ 	.short	(.L_18 - .L_17)
.L_17:
        /*0050*/ 	.word	0x00000000
        /*0054*/ 	.short	0x0016
        /*0056*/ 	.short	0x006c
        /*0058*/ 	.byte	0x00, 0xf0, 0x11, 0x00


	//----- nvinfo : EIATTR_KPARAM_INFO
	.align		4
.L_18:
        /*005c*/ 	.byte	0x04, 0x17
        /*005e*/ 	.short	(.L_20 - .L_19)
.L_19:
        /*0060*/ 	.word	0x00000000
        /*0064*/ 	.short	0x0015
        /*0066*/ 	.short	0x0068
        /*0068*/ 	.byte	0x00, 0xf0, 0x11, 0x00


	//----- nvinfo : EIATTR_KPARAM_INFO
	.align		4
.L_20:
        /*006c*/ 	.byte	0x04, 0x17
        /*006e*/ 	.short	(.L_22 - .L_21)
.L_21:
        /*0070*/ 	.word	0x00000000
        /*0074*/ 	.short	0x0014
        /*0076*/ 	.short	0x0064
        /*0078*/ 	.byte	0x00, 0xf0, 0x11, 0x00


	//----- nvinfo : EIATTR_KPARAM_INFO
	.align		4
.L_22:
        /*007c*/ 	.byte	0x04, 0x17
        /*007e*/ 	.short	(.L_24 - .L_23)
.L_23:
        /*0080*/ 	.word	0x00000000
        /*0084*/ 	.short	0x0013
        /*0086*/ 	.short	0x0060
        /*0088*/ 	.byte	0x00, 0xf0, 0x11, 0x00


	//----- nvinfo : EIATTR_KPARAM_INFO
	.align		4
.L_24:
        /*008c*/ 	.byte	0x04, 0x17
        /*008e*/ 	.short	(.L_26 - .L_25)
.L_25:
        /*0090*/ 	.word	0x00000000
        /*0094*/ 	.short	0x0012
        /*0096*/ 	.short	0x005c
        /*0098*/ 	.byte	0x00, 0xf0, 0x11, 0x00


	//----- nvinfo : EIATTR_KPARAM_INFO
	.align		4
.L_26:
        /*009c*/ 	.byte	0x04, 0x17
        /*009e*/ 	.short	(.L_28 - .L_27)
.L_27:
        /*00a0*/ 	.word	0x00000000
        /*00a4*/ 	.short	0x0011
        /*00a6*/ 	.short	0x0058
        /*00a8*/ 	.byte	0x00, 0xf0, 0x11, 0x00


	//----- nvinfo : EIATTR_KPARAM_INFO
	.align		4
.L_28:
        /*00ac*/ 	.byte	0x04, 0x17
        /*00ae*/ 	.short	(.L_30 - .L_29)
.L_29:
        /*00b0*/ 	.word	0x00000000
        /*00b4*/ 	.short	0x0010
        /*00b6*/ 	.short	0x0054
        /*00b8*/ 	.byte	0x00, 0xf0, 0x11, 0x00


	//----- nvinfo : EIATTR_KPARAM_INFO
	.align		4
.L_30:
        /*00bc*/ 	.byte	0x04, 0x17
        /*00be*/ 	.short	(.L_32 - .L_31)
.L_31:
        /*00c0*/ 	.word	0x00000000
        /*00c4*/ 	.short	0x000f
        /*00c6*/ 	.short	0x0050
        /*00c8*/ 	.byte	0x00, 0xf0, 0x11, 0x00


	//----- nvinfo : EIATTR_KPARAM_INFO
	.align		4
.L_32:
        /*00cc*/ 	.byte	0x04, 0x17
        /*00ce*/ 	.short	(.L_34 - .L_33)
.L_33:
        /*00d0*/ 	.word	0x00000000
        /*00d4*/ 	.short	0x000e
        /*00d6*/ 	.short	0x004c
        /*00d8*/ 	.byte	0x00, 0xf0, 0x11, 0x00


	//----- nvinfo : EIATTR_KPARAM_INFO
	.align		4
.L_34:
        /*00dc*/ 	.byte	0x04, 0x17
        /*00de*/ 	.short	(.L_36 - .L_35)
.L_35:
        /*00e0*/ 	.word	0x00000000
        /*00e4*/ 	.short	0x000d
        /*00e6*/ 	.short	0x0048
        /*00e8*/ 	.byte	0x00, 0xf0, 0x11, 0x00


	//----- nvinfo : EIATTR_KPARAM_INFO
	.align		4
.L_36:
        /*00ec*/ 	.byte	0x04, 0x17
        /*00ee*/ 	.short	(.L_38 - .L_37)
.L_37:
        /*00f0*/ 	.word	0x00000000
        /*00f4*/ 	.short	0x000c
        /*00f6*/ 	.short	0x0044
        /*00f8*/ 	.byte	0x00, 0xf0, 0x11, 0x00


	//----- nvinfo : EIATTR_KPARAM_INFO
	.align		4
.L_38:
        /*00fc*/ 	.byte	0x04, 0x17
        /*00fe*/ 	.short	(.L_40 - .L_39)
.L_39:
        /*0100*/ 	.word	0x00000000
        /*0104*/ 	.short	0x000b
        /*0106*/ 	.short	0x0040
        /*0108*/ 	.byte	0x00, 0xf0, 0x11, 0x00


	//----- nvinfo : EIATTR_KPARAM_INFO
	.align		4
.L_40:
        /*010c*/ 	.byte	0x04, 0x17
        /*010e*/ 	.short	(.L_42 - .L_41)
.L_41:
        /*0110*/ 	.word	0x00000000
        /*0114*/ 	.short	0x000a
        /*0116*/ 	.short	0x003c
        /*0118*/ 	.byte	0x00, 0xf0, 0x11, 0x00


	//----- nvinfo : EIATTR_KPARAM_INFO
	.align		4
.L_42:
        /*011c*/ 	.byte	0x04, 0x17
        /*011e*/ 	.short	(.L_44 - .L_43)
.L_43:
        /*0120*/ 	.word	0x00000000
        /*0124*/ 	.short	0x0009
        /*0126*/ 	.short	0x0038
        /*0128*/ 	.byte	0x00, 0xf0, 0x11, 0x00


	//----- nvinfo : EIATTR_KPARAM_INFO
	.align		4
.L_44:
        /*012c*/ 	.byte	0x04, 0x17
        /*012e*/ 	.short	(.L_46 - .L_45)
.L_45:
        /*0130*/ 	.word	0x00000000
        /*0134*/ 	.short	0x0008
        /*0136*/ 	.short	0x0034
        /*0138*/ 	.byte	0x00, 0xf0, 0x11, 0x00


	//----- nvinfo : EIATTR_KPARAM_INFO
	.align		4
.L_46:
        /*013c*/ 	.byte	0x04, 0x17
        /*013e*/ 	.short	(.L_48 - .L_47)
.L_47:
        /*0140*/ 	.word	0x00000000
        /*0144*/ 	.short	0x0007
        /*0146*/ 	.short	0x0030
        /*0148*/ 	.byte	0x00, 0xf0, 0x11, 0x00


	//----- nvinfo : EIATTR_KPARAM_INFO
	.align		4
.L_48:
        /*014c*/ 	.byte	0x04, 0x17
        /*014e*/ 	.short	(.L_50 - .L_49)
.L_49:
        /*0150*/ 	.word	0x00000000
        /*0154*/ 	.short	0x0006
        /*0156*/ 	.short	0x002c
        /*0158*/ 	.byte	0x00, 0xf0, 0x11, 0x00


	//----- nvinfo : EIATTR_KPARAM_INFO
	.align		4
.L_50:
        /*015c*/ 	.byte	0x04, 0x17
        /*015e*/ 	.short	(.L_52 - .L_51)
.L_51:
        /*0160*/ 	.word	0x00000000
        /*0164*/ 	.short	0x0005
        /*0166*/ 	.short	0x0028
        /*0168*/ 	.byte	0x00, 0xf0, 0x11, 0x00


	//----- nvinfo : EIATTR_KPARAM_INFO
	.align		4
.L_52:
        /*016c*/ 	.byte	0x04, 0x17
        /*016e*/ 	.short	(.L_54 - .L_53)
.L_53:
        /*0170*/ 	.word	0x00000000
        /*0174*/ 	.short	0x0004
        /*0176*/ 	.short	0x0020
        /*0178*/ 	.byte	0x00, 0xf4, 0x21, 0x00


	//----- nvinfo : EIATTR_KPARAM_INFO
	.align		4
.L_54:
        /*017c*/ 	.byte	0x04, 0x17
        /*017e*/ 	.short	(.L_56 - .L_55)
.L_55:
        /*0180*/ 	.word	0x00000000
        /*0184*/ 	.short	0x0003
        /*0186*/ 	.short	0x0018
        /*0188*/ 	.byte	0x00, 0xf4, 0x21, 0x00


	//----- nvinfo : EIATTR_KPARAM_INFO
	.align		4
.L_56:
        /*018c*/ 	.byte	0x04, 0x17
        /*018e*/ 	.short	(.L_58 - .L_57)
.L_57:
        /*0190*/ 	.word	0x00000000
        /*0194*/ 	.short	0x0002
        /*0196*/ 	.short	0x0010
        /*0198*/ 	.byte	0x00, 0xf4, 0x21, 0x00


	//----- nvinfo : EIATTR_KPARAM_INFO
	.align		4
.L_58:
        /*019c*/ 	.byte	0x04, 0x17
        /*019e*/ 	.short	(.L_60 - .L_59)
.L_59:
        /*01a0*/ 	.word	0x00000000
        /*01a4*/ 	.short	0x0001
        /*01a6*/ 	.short	0x0008
        /*01a8*/ 	.byte	0x00, 0xf4, 0x21, 0x00


	//----- nvinfo : EIATTR_KPARAM_INFO
	.align		4
.L_60:
        /*01ac*/ 	.byte	0x04, 0x17
        /*01ae*/ 	.short	(.L_62 - .L_61)
.L_61:
        /*01b0*/ 	.word	0x00000000
        /*01b4*/ 	.short	0x0000
        /*01b6*/ 	.short	0x0000
        /*01b8*/ 	.byte	0x00, 0xf4, 0x21, 0x00


	//----- nvinfo : EIATTR_MAXREG_COUNT
	.align		4
.L_62:
        /*01bc*/ 	.byte	0x03, 0x1b
        /*01be*/ 	.short	0x00ff


	//----- nvinfo : EIATTR_NUM_BARRIERS
	.align		4
        /*01c0*/ 	.byte	0x02, 0x4c
        /*01c2*/ 	.byte	0x01
	.zero		1


	//----- nvinfo : EIATTR_ANNOTATIONS
	.align		4
        /*01c4*/ 	.byte	0x04, 0x55
        /*01c6*/ 	.short	(.L_64 - .L_63)


	//   ....[0]....
.L_63:
        /*01c8*/ 	.word	0x00000001
        /*01cc*/ 	.byte	0x30, 0x1e, 0x00, 0x00, 0x01, 0x00, 0x00, 0x00, 0xb0, 0x1e, 0x00, 0x00, 0x01, 0x00, 0x00, 0x00
        /* <DEDUP_REMOVED lines=37> */
        /*042c*/ 	.byte	0x20, 0x3a, 0x00, 0x00, 0x01, 0x00, 0x00, 0x00, 0xa0, 0x3a, 0x00, 0x00


	//----- nvinfo : EIATTR_MERCURY_ISA_VERSION
	.align		4
.L_64:
        /*0438*/ 	.byte	0x03, 0x5f
        /*043a*/ 	.short	0x0000


	//----- nvinfo : EIATTR_COOP_GROUP_MASK_REGIDS
	.align		4
        /*043c*/ 	.byte	0x04, 0x29
        /*043e*/ 	.short	(.L_66 - .L_65)


	//   ....[0]....
.L_65:
        /*0440*/ 	.word	0xffffffff


	//   ....[1]....
        /*0444*/ 	.word	0xffffffff


	//   ....[2]....
        /*0448*/ 	.word	0xffffffff


	//   ....[3]....
        /*044c*/ 	.word	0xffffffff


	//   ....[4]....
        /*0450*/ 	.word	0xffffffff


	//   ....[5]....
        /*0454*/ 	.word	0xffffffff


	//   ....[6]....
        /*0458*/ 	.word	0xffffffff


	//   ....[7]....
        /*045c*/ 	.word	0xffffffff


	//   ....[8]....
        /*0460*/ 	.word	0xffffffff


	//   ....[9]....
        /*0464*/ 	.word	0xffffffff


	//   ....[10]....
        /*0468*/ 	.word	0xffffffff


	//   ....[11]....
        /*046c*/ 	.word	0xffffffff


	//   ....[12]....
        /*0470*/ 	.word	0xffffffff


	//   ....[13]....
        /*0474*/ 	.word	0xffffffff


	//   ....[14]....
        /*0478*/ 	.word	0xffffffff


	//   ....[15]....
        /*047c*/ 	.word	0xffffffff


	//----- nvinfo : EIATTR_COOP_GROUP_INSTR_OFFSETS
	.align		4
.L_66:
        /*0480*/ 	.byte	0x04, 0x28
        /*0482*/ 	.short	(.L_68 - .L_67)


	//   ....[0]....
.L_67:
        /*0484*/ 	.word	0x00004610


	//   ....[1]....
        /*0488*/ 	.word	0x00004760


	//   ....[2]....
        /*048c*/ 	.word	0x00004780


	//   ....[3]....
        /*0490*/ 	.word	0x00004860


	//   ....[4]....
        /*0494*/ 	.word	0x000048a0


	//   ....[5]....
        /*0498*/ 	.word	0x00004910


	//   ....[6]....
        /*049c*/ 	.word	0x00004930


	//   ....[7]....
        /*04a0*/ 	.word	0x000049b0


	//   ....[8]....
        /*04a4*/ 	.word	0x000064e0


	//   ....[9]....
        /*04a8*/ 	.word	0x000064f0


	//   ....[10]....
        /*04ac*/ 	.word	0x00006500


	//   ....[11]....
        /*04b0*/ 	.word	0x00006510


	//   ....[12]....
        /*04b4*/ 	.word	0x00006600


	//   ....[13]....
        /*04b8*/ 	.word	0x00006610


	//   ....[14]....
        /*04bc*/ 	.word	0x00006620


	//   ....[15]....
        /*04c0*/ 	.word	0x00006640


	//----- nvinfo : EIATTR_EXIT_INSTR_OFFSETS
	.align		4
.L_68:
        /*04c4*/ 	.byte	0x04, 0x1c
        /*04c6*/ 	.short	(.L_70 - .L_69)


	//   ....[0]....
.L_69:
        /*04c8*/ 	.word	0x00009780


	//----- nvinfo : EIATTR_REQNTID
	.align		4
.L_70:
        /*04cc*/ 	.byte	0x04, 0x10
        /*04ce*/ 	.short	(.L_72 - .L_71)
.L_71:
        /*04d0*/ 	.word	0x00000080
        /*04d4*/ 	.word	0x00000001
        /*04d8*/ 	.word	0x00000001
.L_72:


//--------------------- .nv.callgraph             --------------------------
	.section	.nv.callgraph,"",@"SHT_CUDA_CALLGRAPH"
	.align	4
	.sectionentsize	8
	.align		4
        /*0000*/ 	.word	0x00000000
	.align		4
        /*0004*/ 	.word	0xffffffff
	.align		4
        /*0008*/ 	.word	0x00000000
	.align		4
        /*000c*/ 	.word	0xfffffffe
	.align		4
        /*0010*/ 	.word	0x00000000
	.align		4
        /*0014*/ 	.word	0xfffffffd
	.align		4
        /*0018*/ 	.word	0x00000000
	.align		4
        /*001c*/ 	.word	0xfffffffc


//--------------------- .nv.rel.action            --------------------------
	.section	.nv.rel.action,"",@"SHT_CUDA_RELOCINFO"
	.align	8
	.sectionentsize	8
        /*0000*/ 	.byte	0x73, 0x00, 0x00, 0x00, 0x00, 0x00, 0x00, 0x00, 0x00, 0x00, 0x00, 0x11, 0x25, 0x00, 0x05, 0x36


//--------------------- .nv.constant4             --------------------------
	.section	.nv.constant4,"a",@progbits
	.align	8
	.align		8
.nv.constant4:
        /*0000*/ 	.dword	_$_str


//--------------------- .nv.constant0.attn_fwd    --------------------------
	.section	.nv.constant0.attn_fwd,"a",@progbits
	.sectionflags	@""
	.align	4
.nv.constant0.attn_fwd:
	.zero		488


//--------------------- .text.attn_fwd            --------------------------
	.section	.text.attn_fwd,"ax",@progbits
	.sectioninfo	@"SHI_REGISTERS=255"
	.align	128
        .global         attn_fwd
        .type           attn_fwd,@function
        .size           attn_fwd,(.L_x_4 - attn_fwd)
        .other          attn_fwd,@"STO_CUDA_ENTRY STV_DEFAULT"
attn_fwd:
.text.attn_fwd:
[----:B------:R-:W-:Y:S02]  /*0000*/  MOV R1, c[0x0][0x28] ;  /* 0x00000a0000017a02 */ /* 0x000fe40000000f00 */
[----:B------:R-:W0:Y:S01]  /*0010*/  S2R R130, SR_TID.X ;  /* 0x0000000000827919 */ /* 0x000e220000002100 */
[----:B------:R-:W-:Y:S01]  /*0020*/  MOV R55, c[0x0][0x198] ;  /* 0x0000660000377a02 */ /* 0x000fe20000000f00 */
[----:B------:R-:W-:Y:S01]  /*0030*/  ULDC.64 UR4, c[0x0][0x118] ;  /* 0x0000460000047ab9 */ /* 0x000fe20000000a00 */
[----:B------:R-:W-:Y:S01]  /*0040*/  IADD3 R1, R1, -0x138, RZ ;  /* 0xfffffec801017810 */ /* 0x000fe20007ffe0ff */
[----:B------:R-:W1:Y:S01]  /*0050*/  S2R R0, SR_CTAID.X ;  /* 0x0000000000007919 */ /* 0x000e620000002500 */
[C---:B------:R-:W-:Y:S01]  /*0060*/  SHF.L.U32 R15, R55.reuse, 0x4, RZ ;  /* 0x00000004370f7819 */ /* 0x040fe200000006ff */
[C---:B------:R-:W-:Y:S01]  /*0070*/  IMAD R23, R55.reuse, 0x14, RZ ;  /* 0x0000001437177824 */ /* 0x040fe200078e02ff */
[C---:B------:R-:W-:Y:S01]  /*0080*/  SHF.L.U32 R11, R55.reuse, 0x3, RZ ;  /* 0x00000003370b7819 */ /* 0x040fe200000006ff */
[----:B------:R-:W2:Y:S01]  /*0090*/  S2R R140, SR_CTAID.Y ;  /* 0x00000000008c7919 */ /* 0x000ea20000002600 */
[C---:B------:R-:W-:Y:S01]  /*00a0*/  IMAD R21, R55.reuse, 0xa, RZ ;  /* 0x0000000a37157824 */ /* 0x040fe200078e02ff */
[C---:B------:R-:W-:Y:S01]  /*00b0*/  SHF.L.U32 R17, R55.reuse, 0x5, RZ ;  /* 0x0000000537117819 */ /* 0x040fe200000006ff */
[C---:B------:R-:W-:Y:S01]  /*00c0*/  IMAD R19, R55.reuse, 0x50, RZ ;  /* 0x0000005037137824 */ /* 0x040fe200078e02ff */
[CC--:B------:R-:W-:Y:S01]  /*00d0*/  LEA R7, R55.reuse, R55.reuse, 0x1 ;  /* 0x0000003737077211 */ /* 0x0c0fe200078e08ff */
[C---:B------:R-:W-:Y:S01]  /*00e0*/  IMAD R9, R55.reuse, 0x6, RZ ;  /* 0x0000000637097824 */ /* 0x040fe200078e02ff */
[C---:B------:R-:W-:Y:S01]  /*00f0*/  SHF.L.U32 R25, R55.reuse, 0x1, RZ ;  /* 0x0000000137197819 */ /* 0x040fe200000006ff */
[C---:B------:R-:W-:Y:S01]  /*0100*/  IMAD R27, R55.reuse, 0x28, RZ ;  /* 0x00000028371b7824 */ /* 0x040fe200078e02ff */
[CC--:B------:R-:W-:Y:S01]  /*0110*/  LEA R13, R55.reuse, -R55.reuse, 0x3 ;  /* 0x80000037370d7211 */ /* 0x0c0fe200078e18ff */
[C---:B------:R-:W-:Y:S01]  /*0120*/  IMAD R161, R55.reuse, 0x60, RZ ;  /* 0x0000006037a17824 */ /* 0x040fe200078e02ff */
[CC--:B------:R-:W-:Y:S01]  /*0130*/  LEA R53, R55.reuse, -R55.reuse, 0x6 ;  /* 0x8000003737357211 */ /* 0x0c0fe200078e30ff */
[C---:B------:R-:W-:Y:S01]  /*0140*/  IMAD R35, R55.reuse, 0x18, RZ ;  /* 0x0000001837237824 */ /* 0x040fe200078e02ff */
[C---:B------:R-:W-:Y:S01]  /*0150*/  SHF.L.U32 R31, R55.reuse, 0x2, RZ ;  /* 0x00000002371f7819 */ /* 0x040fe200000006ff */
[C---:B------:R-:W-:Y:S01]  /*0160*/  IMAD R43, R55.reuse, 0x30, RZ ;  /* 0x00000030372b7824 */ /* 0x040fe200078e02ff */
[CC--:B------:R-:W-:Y:S01]  /*0170*/  LEA R37, R55.reuse, R55.reuse, 0x3 ;  /* 0x0000003737257211 */ /* 0x0c0fe200078e18ff */
[C---:B------:R-:W-:Y:S01]  /*0180*/  IMAD R33, R55.reuse, 0xc, RZ ;  /* 0x0000000c37217824 */ /* 0x040fe200078e02ff */
[----:B0-----:R-:W-:Y:S01]  /*0190*/  LOP3.LUT R132, R130, 0x7f, RZ, 0xc0, !PT ;  /* 0x0000007f82847812 */ /* 0x001fe200078ec0ff */
[C---:B------:R-:W-:Y:S01]  /*01a0*/  IMAD R51, R55.reuse, 0x38, RZ ;  /* 0x0000003837337824 */ /* 0x040fe200078e02ff */
[CC--:B------:R-:W-:Y:S01]  /*01b0*/  LEA R49, R55.reuse, -R55.reuse, 0x4 ;  /* 0x8000003737317211 */ /* 0x0c0fe200078e20ff */
[C---:B------:R-:W-:Y:S01]  /*01c0*/  IMAD R177, R55.reuse, 0x70, RZ ;  /* 0x0000007037b17824 */ /* 0x040fe200078e02ff */
[----:B-1----:R-:W-:Y:S01]  /*01d0*/  LEA R2, R0, R132, 0x7 ;  /* 0x0000008400027211 */ /* 0x002fe200078e38ff */
[C---:B------:R-:W-:Y:S01]  /*01e0*/  IMAD R41, R55.reuse, 0xe, RZ ;  /* 0x0000000e37297824 */ /* 0x040fe200078e02ff */
[CC--:B------:R-:W-:Y:S01]  /*01f0*/  LEA R57, R55.reuse, R55.reuse, 0x4 ;  /* 0x0000003737397211 */ /* 0x0c0fe200078e20ff */
[C---:B------:R-:W-:Y:S01]  /*0200*/  IMAD R45, R55.reuse, 0x1c, RZ ;  /* 0x0000001c372d7824 */ /* 0x040fe200078e02ff */
[CC--:B------:R-:W-:Y:S01]  /*0210*/  LEA R85, R55.reuse, -R55.reuse, 0x5 ;  /* 0x8000003737557211 */ /* 0x0c0fe200078e28ff */
[----:B--2---:R-:W-:Y:S01]  /*0220*/  IMAD R0, R140, c[0x0][0x190], RZ ;  /* 0x000064008c007a24 */ /* 0x004fe200078e02ff */
[----:B------:R-:W-:Y:S01]  /*0230*/  LEA R87, R55, R55, 0x5 ;  /* 0x0000003737577211 */ /* 0x000fe200078e28ff */
[----:B------:R-:W-:-:S02]  /*0240*/  IMAD R3, R2, c[0x0][0x194], RZ ;  /* 0x0000650002037a24 */ /* 0x000fc400078e02ff */
[----:B------:R-:W-:Y:S01]  /*0250*/  IMAD R29, R55, 0x42, RZ ;  /* 0x00000042371d7824 */ /* 0x000fe200078e02ff */
[C---:B------:R-:W-:Y:S01]  /*0260*/  SHF.L.U32 R2, R0.reuse, 0x1, RZ ;  /* 0x0000000100027819 */ /* 0x040fe200000006ff */
[----:B------:R-:W-:Y:S01]  /*0270*/  IMAD.HI R0, R0, 0x2, RZ ;  /* 0x0000000200007827 */ /* 0x000fe200078e02ff */
[----:B------:R-:W-:-:S03]  /*0280*/  SHF.L.U32 R5, R3, 0x1, RZ ;  /* 0x0000000103057819 */ /* 0x000fc600000006ff */
[----:B------:R-:W-:Y:S01]  /*0290*/  IMAD.HI R3, R3, 0x2, RZ ;  /* 0x0000000203037827 */ /* 0x000fe200078e02ff */
[----:B------:R-:W-:Y:S02]  /*02a0*/  IADD3 R2, P0, P1, R5, c[0x0][0x160], R2 ;  /* 0x0000580005027a10 */ /* 0x000fe4000791e002 */
[C---:B------:R-:W-:Y:S01]  /*02b0*/  LEA R5, R55.reuse, R55, 0x2 ;  /* 0x0000003737057211 */ /* 0x040fe200078e10ff */
[----:B------:R-:W-:Y:S01]  /*02c0*/  IMAD R191, R55, 0x7e, RZ ;  /* 0x0000007e37bf7824 */ /* 0x000fe200078e02ff */
[----:B------:R-:W-:Y:S01]  /*02d0*/  IADD3.X R3, R3, c[0x0][0x164], R0, P0, P1 ;  /* 0x0000590003037a10 */ /* 0x000fe200007e2400 */
[C---:B------:R-:W-:Y:S01]  /*02e0*/  IMAD R69, R55.reuse, 0x48, RZ ;  /* 0x0000004837457824 */ /* 0x040fe200078e02ff */
[CC--:B------:R-:W-:Y:S01]  /*02f0*/  LEA R14, P3, R55.reuse, R2.reuse, 0x5 ;  /* 0x00000002370e7211 */ /* 0x0c0fe200078628ff */
[C---:B------:R-:W-:Y:S01]  /*0300*/  IMAD R67, R55.reuse, 0x46, RZ ;  /* 0x0000004637437824 */ /* 0x040fe200078e02ff */
[CC--:B------:R-:W-:Y:S01]  /*0310*/  LEA R10, P2, R55.reuse, R2.reuse, 0x4 ;  /* 0x00000002370a7211 */ /* 0x0c0fe200078420ff */
[----:B------:R-:W-:Y:S01]  /*0320*/  IMAD R59, R55, 0x12, RZ ;  /* 0x00000012373b7824 */ /* 0x000fe200078e02ff */
[-C--:B------:R-:W-:Y:S01]  /*0330*/  LEA.HI.X.SX32 R15, R15, R3.reuse, 0x1, P3 ;  /* 0x000000030f0f7211 */ /* 0x080fe200018f0eff */
[----:B------:R-:W-:Y:S01]  /*0340*/  IMAD R71, R55, 0x16, RZ ;  /* 0x0000001637477824 */ /* 0x000fe200078e02ff */
[-C--:B------:R-:W-:Y:S01]  /*0350*/  IADD3 R20, P3, R23, R2.reuse, RZ ;  /* 0x0000000217147210 */ /* 0x080fe20007f7e0ff */
[C---:B------:R-:W-:Y:S01]  /*0360*/  IMAD R65, R55.reuse, 0x44, RZ ;  /* 0x0000004437417824 */ /* 0x040fe200078e02ff */
[CC--:B------:R-:W-:Y:S01]  /*0370*/  LEA R16, P1, R55.reuse, R2.reuse, 0x6 ;  /* 0x0000000237107211 */ /* 0x0c0fe200078230ff */
[----:B------:R-:W-:Y:S01]  /*0380*/  IMAD R77, R55, 0x1a, RZ ;  /* 0x0000001a374d7824 */ /* 0x000fe200078e02ff */
[-C--:B------:R-:W-:Y:S01]  /*0390*/  LEA.HI.X.SX32 R11, R11, R3.reuse, 0x1, P2 ;  /* 0x000000030b0b7211 */ /* 0x080fe200010f0eff */
[----:B------:R-:W-:Y:S01]  /*03a0*/  IMAD R39, R55, 0xb, RZ ;  /* 0x0000000b37277824 */ /* 0x000fe200078e02ff */
[-C--:B------:R-:W-:Y:S01]  /*03b0*/  IADD3 R18, P2, R21, R2.reuse, RZ ;  /* 0x0000000215127210 */ /* 0x080fe20007f5e0ff */
[----:B------:R-:W-:Y:S01]  /*03c0*/  IMAD R83, R55, 0x1e, RZ ;  /* 0x0000001e37537824 */ /* 0x000fe200078e02ff */
[-C--:B------:R-:W-:Y:S01]  /*03d0*/  IADD3 R4, P0, R19, R2.reuse, RZ ;  /* 0x0000000213047210 */ /* 0x080fe20007f1e0ff */
[----:B------:R-:W-:Y:S01]  /*03e0*/  IMAD R89, R55, 0x22, RZ ;  /* 0x0000002237597824 */ /* 0x000fe200078e02ff */
[-C--:B------:R-:W-:Y:S01]  /*03f0*/  LEA.HI.X.SX32 R21, R21, R3.reuse, 0x1, P3 ;  /* 0x0000000315157211 */ /* 0x080fe200018f0eff */
[----:B------:R-:W-:Y:S01]  /*0400*/  IMAD R47, R55, 0xd, RZ ;  /* 0x0000000d372f7824 */ /* 0x000fe200078e02ff */
[-C--:B------:R-:W-:Y:S01]  /*0410*/  IADD3 R26, P3, R9, R2.reuse, RZ ;  /* 0x00000002091a7210 */ /* 0x080fe20007f7e0ff */
        /* <DEDUP_REMOVED lines=9> */
[-C--:B------:R-:W-:Y:S01]  /*04b0*/  LEA.HI.X.SX32 R5, R27, R3.reuse, 0x1, P0 ;  /* 0x000000031b057211 */ /* 0x080fe200000f0eff */
        /* <DEDUP_REMOVED lines=35> */
[-C--:B------:R-:W-:Y:S01]  /*06f0*/  LEA.HI.X.SX32 R9, R51, R3.reuse, 0x1, P6 ;  /* 0x0000000333097211 */ /* 0x080fe200030f0eff */
[C---:B------:R-:W-:Y:S01]  /*0700*/  IMAD R101, R55.reuse, 0x29, RZ ;  /* 0x0000002937657824 */ /* 0x040fe200078e02ff */
[CC--:B------:R-:W-:Y:S01]  /*0710*/  LEA R66, P6, R55.reuse, R2.reuse, 0x2 ;  /* 0x0000000237427211 */ /* 0x0c0fe200078c10ff */
        /* <DEDUP_REMOVED lines=10> */
[C---:B------:R-:W-:Y:S01]  /*07c0*/  IMAD R111, R55.reuse, 0x2d, RZ ;  /* 0x0000002d376f7824 */ /* 0x040fe200078e02ff */
[CC--:B------:R-:W-:Y:S01]  /*07d0*/  LEA R64, P4, R55.reuse, R2.reuse, 0x3 ;  /* 0x0000000237407211 */ /* 0x0c0fe200078818ff */
[C---:B------:R-:W-:Y:S01]  /*07e0*/  IMAD R155, R55.reuse, 0x5a, RZ ;  /* 0x0000005a379b7824 */ /* 0x040fe200078e02ff */
[CC--:B------:R-:W-:Y:S01]  /*07f0*/  LEA.HI.X.SX32 R69, R55.reuse, R3.reuse, 0x1, P5 ;  /* 0x0000000337457211 */ /* 0x0c0fe200028f0eff */
        /* <DEDUP_REMOVED lines=37> */
[----:B------:R-:W-:Y:S01]  /*0a50*/  LEA.HI.X.SX32 R91, R105, R3, 0x1, P1 ;  /* 0x00000003695b7211 */ /* 0x000fe200008f0eff */
[----:B------:R-:W-:Y:S01]  /*0a60*/  IMAD R185, R55, 0x78, RZ ;  /* 0x0000007837b97824 */ /* 0x000fe200078e02ff */
[----:B------:R-:W-:Y:S01]  /*0a70*/  IADD3 R118, P1, R165, R2, RZ ;  /* 0x00000002a5767210 */ /* 0x000fe20007f3e0ff */
[C---:B------:R-:W-:Y:S01]  /*0a80*/  IMAD R141, R55.reuse, 0x3d, RZ ;  /* 0x0000003d378d7824 */ /* 0x040fe200078e02ff */
[----:B------:R-:W2:Y:S01]  /*0a90*/  LDG.E.U16 R10, [R10.64] ;  /* 0x000000040a0a7981 */ /* 0x000ea2000c1e1500 */
[----:B------:R-:W-:-:S02]  /*0aa0*/  IMAD R187, R55, 0x7a, RZ ;  /* 0x0000007a37bb7824 */ /* 0x000fc400078e02ff */
[----:B------:R-:W-:Y:S01]  /*0ab0*/  IMAD R189, R55, 0x7c, RZ ;  /* 0x0000007c37bd7824 */ /* 0x000fe200078e02ff */
[-C--:B------:R-:W-:Y:S01]  /*0ac0*/  LEA.HI.X.SX32 R55, R39, R3.reuse, 0x1, P6 ;  /* 0x0000000327377211 */ /* 0x080fe200030f0eff */
[----:B------:R-:W3:Y:S01]  /*0ad0*/  LDG.E.U16 R14, [R14.64] ;  /* 0x000000040e0e7981 */ /* 0x000ee2000c1e1500 */
[-C--:B------:R-:W-:Y:S02]  /*0ae0*/  IADD3 R46, P6, R89, R2.reuse, RZ ;  /* 0x00000002592e7210 */ /* 0x080fe40007fde0ff */
[-C--:B------:R-:W-:Y:S01]  /*0af0*/  LEA.HI.X.SX32 R39, R93, R3.reuse, 0x1, P3 ;  /* 0x000000035d277211 */ /* 0x080fe200018f0eff */
[----:B------:R-:W4:Y:S01]  /*0b00*/  LDG.E.U16 R16, [R16.64] ;  /* 0x0000000410107981 */ /* 0x000f22000c1e1500 */
[-C--:B------:R-:W-:Y:S02]  /*0b10*/  LEA.HI.X.SX32 R47, R57, R3.reuse, 0x1, P6 ;  /* 0x00000003392f7211 */ /* 0x080fe400030f0eff */
[----:B------:R-:W-:Y:S01]  /*0b20*/  IADD3 R60, P6, R105, R2, RZ ;  /* 0x00000002693c7210 */ /* 0x000fe20007fde0ff */
[----:B------:R0:W5:Y:S01]  /*0b30*/  LDG.E.U16 R4, [R4.64] ;  /* 0x0000000404047981 */ /* 0x000162000c1e1500 */
[----:B------:R-:W-:-:S02]  /*0b40*/  LEA.HI.X.SX32 R57, R59, R3, 0x1, P4 ;  /* 0x000000033b397211 */ /* 0x000fc400020f0eff */
[-C--:B------:R-:W-:Y:S01]  /*0b50*/  IADD3 R62, P4, R109, R2.reuse, RZ ;  /* 0x000000026d3e7210 */ /* 0x080fe20007f9e0ff */
[----:B------:R-:W5:Y:S01]  /*0b60*/  LDG.E.U16 R34, [R34.64] ;  /* 0x0000000422227981 */ /* 0x000f62000c1e1500 */
[-C--:B------:R-:W-:Y:S02]  /*0b70*/  LEA.HI.X.SX32 R59, R61, R3.reuse, 0x1, P5 ;  /* 0x000000033d3b7211 */ /* 0x080fe400028f0eff */
[-C--:B------:R-:W-:Y:S01]  /*0b80*/  IADD3 R70, P5, R113, R2.reuse, RZ ;  /* 0x0000000271467210 */ /* 0x080fe20007fbe0ff */
[----:B------:R1:W5:Y:S01]  /*0b90*/  LDG.E.U16 R6, [R6.64] ;  /* 0x0000000406067981 */ /* 0x000362000c1e1500 */
        /* <DEDUP_REMOVED lines=8> */
[----:B------:R-:W5:Y:S01]  /*0c20*/  LDG.E.U16 R50, [R50.64] ;  /* 0x0000000432327981 */ /* 0x000f62000c1e1500 */
[-C--:B------:R-:W-:Y:S02]  /*0c30*/  LEA.HI.X.SX32 R73, R75, R3.reuse, 0x1, P6 ;  /* 0x000000034b497211 */ /* 0x080fe400030f0eff */
[----:B------:R-:W-:Y:S01]  /*0c40*/  IADD3 R78, P6, R135, R2, RZ ;  /* 0x00000002874e7210 */ /* 0x000fe20007fde0ff */
[----:B------:R-:W5:Y:S01]  /*0c50*/  LDG.E.U16 R46, [R46.64] ;  /* 0x000000042e2e7981 */ /* 0x000f62000c1e1500 */
        /* <DEDUP_REMOVED lines=21> */
[-C--:B------:R-:W-:Y:S02]  /*0db0*/  IADD3 R92, P3, R153, R2.reuse, RZ ;  /* 0x00000002995c7210 */ /* 0x080fe40007f7e0ff */
[-C--:B------:R-:W-:Y:S01]  /*0dc0*/  LEA.HI.X.SX32 R87, R97, R3.reuse, 0x1, P4 ;  /* 0x0000000361577211 */ /* 0x080fe200020f0eff */
[----:B------:R-:W5:Y:S01]  /*0dd0*/  LDG.E.U16 R102, [R102.64] ;  /* 0x0000000466667981 */ /* 0x000f62000c1e1500 */
[----:B------:R-:W-:Y:S02]  /*0de0*/  IADD3 R96, P4, R157, R2, RZ ;  /* 0x000000029d607210 */ /* 0x000fe40007f9e0ff */
[-C--:B------:R-:W-:Y:S01]  /*0df0*/  LEA.HI.X.SX32 R89, R99, R3.reuse, 0x1, P5 ;  /* 0x0000000363597211 */ /* 0x080fe200028f0eff */
[----:B------:R-:W5:Y:S01]  /*0e00*/  LDG.E.U16 R90, [R90.64] ;  /* 0x000000045a5a7981 */ /* 0x000f62000c1e1500 */
[----:B------:R-:W-:-:S02]  /*0e10*/  LEA.HI.X.SX32 R99, R111, R3, 0x1, P6 ;  /* 0x000000036f637211 */ /* 0x000fc400030f0eff */
[-C--:B------:R-:W-:Y:S01]  /*0e20*/  LEA.HI.X.SX32 R95, R107, R3.reuse, 0x1, P0 ;  /* 0x000000036b5f7211 */ /* 0x080fe200000f0eff */
[----:B------:R-:W5:Y:S01]  /*0e30*/  LDG.E.U16 R26, [R26.64] ;  /* 0x000000041a1a7981 */ /* 0x000f62000c1e1500 */
[-C--:B------:R-:W-:Y:S02]  /*0e40*/  IADD3 R108, P6, R171, R2.reuse, RZ ;  /* 0x00000002ab6c7210 */ /* 0x080fe40007fde0ff */
[-C--:B------:R-:W-:Y:S01]  /*0e50*/  LEA.HI.X.SX32 R123, R117, R3.reuse, 0x1, P2 ;  /* 0x00000003757b7211 */ /* 0x080fe200010f0eff */
[----:B------:R-:W5:Y:S01]  /*0e60*/  LDG.E.U16 R54, [R54.64] ;  /* 0x0000000436367981 */ /* 0x000f62000c1e1500 */
[-C--:B------:R-:W-:Y:S02]  /*0e70*/  IADD3 R112, P0, R167, R2.reuse, RZ ;  /* 0x00000002a7707210 */ /* 0x080fe40007f1e0ff */
[----:B------:R-:W-:Y:S01]  /*0e80*/  LEA.HI.X.SX32 R93, R109, R3, 0x1, P3 ;  /* 0x000000036d5d7211 */ /* 0x000fe200018f0eff */
[----:B------:R-:W5:Y:S01]  /*0e90*/  LDG.E.U16 R122, [R122.64] ;  /* 0x000000047a7a7981 */ /* 0x000f62000c1e1500 */
[----:B------:R-:W-:-:S02]  /*0ea0*/  IADD3 R126, P2, R179, R2, RZ ;  /* 0x00000002b37e7210 */ /* 0x000fc40007f5e0ff */
[-C--:B------:R-:W-:Y:S01]  /*0eb0*/  IADD3 R110, P3, R169, R2.reuse, RZ ;  /* 0x00000002a96e7210 */ /* 0x080fe20007f7e0ff */
[----:B------:R-:W5:Y:S01]  /*0ec0*/  LDG.E.U16 R58, [R58.64] ;  /* 0x000000043a3a7981 */ /* 0x000f62000c1e1500 */
[-C--:B------:R-:W-:Y:S02]  /*0ed0*/  LEA.HI.X.SX32 R97, R113, R3.reuse, 0x1, P4 ;  /* 0x0000000371617211 */ /* 0x080fe400020f0eff */
[-C--:B------:R-:W-:Y:S01]  /*0ee0*/  IADD3 R100, P5, R159, R2.reuse, RZ ;  /* 0x000000029f647210 */ /* 0x080fe20007fbe0ff */
[----:B------:R-:W5:Y:S01]  /*0ef0*/  LDG.E.U16 R76, [R76.64] ;  /* 0x000000044c4c7981 */ /* 0x000f62000c1e1500 */
[----:B------:R-:W-:Y:S02]  /*0f00*/  IADD3 R106, P4, R173, R2, RZ ;  /* 0x00000002ad6a7210 */ /* 0x000fe40007f9e0ff */
[-C--:B------:R-:W-:Y:S01]  /*0f10*/  LEA.HI.X.SX32 R119, R119, R3.reuse, 0x1, P1 ;  /* 0x0000000377777211 */ /* 0x080fe200008f0eff */
[----:B------:R0:W5:Y:S01]  /*0f20*/  LDG.E.U16 R36, [R36.64] ;  /* 0x0000000424247981 */ /* 0x000162000c1e1500 */
[----:B------:R-:W-:-:S02]  /*0f30*/  LEA.HI.X.SX32 R109, R127, R3, 0x1, P6 ;  /* 0x000000037f6d7211 */ /* 0x000fc400030f0eff */
[-C--:B------:R-:W-:Y:S01]  /*0f40*/  IADD3 R128, P1, R181, R2.reuse, RZ ;  /* 0x00000002b5807210 */ /* 0x080fe20007f3e0ff */
[----:B------:R-:W5:Y:S01]  /*0f50*/  LDG.E.U16 R118, [R118.64] ;  /* 0x0000000476767981 */ /* 0x000f62000c1e1500 */
[-C--:B------:R-:W-:Y:S02]  /*0f60*/  LEA.HI.X.SX32 R113, R121, R3.reuse, 0x1, P0 ;  /* 0x0000000379717211 */ /* 0x080fe400000f0eff */
[-C--:B------:R-:W-:Y:S01]  /*0f70*/  LEA.HI.X.SX32 R127, R133, R3.reuse, 0x1, P2 ;  /* 0x00000003857f7211 */ /* 0x080fe200010f0eff */
[----:B------:R-:W5:Y:S01]  /*0f80*/  LDG.E.U16 R94, [R94.64] ;  /* 0x000000045e5e7981 */ /* 0x000f62000c1e1500 */
[----:B------:R-:W-:Y:S02]  /*0f90*/  IADD3 R124, P0, R183, R2, RZ ;  /* 0x00000002b77c7210 */ /* 0x000fe40007f1e0ff */
[-C--:B------:R-:W-:Y:S01]  /*0fa0*/  LEA.HI.X.SX32 R111, R125, R3.reuse, 0x1, P3 ;  /* 0x000000037d6f7211 */ /* 0x080fe200018f0eff */
[----:B------:R-:W5:Y:S01]  /*0fb0*/  LDG.E.U16 R126, [R126.64] ;  /* 0x000000047e7e7981 */ /* 0x000f62000c1e1500 */
[----:B------:R-:W-:-:S02]  /*0fc0*/  LEA.HI.X.SX32 R101, R115, R3, 0x1, P5 ;  /* 0x0000000373657211 */ /* 0x000fc400028f0eff */
[-C--:B------:R-:W-:Y:S01]  /*0fd0*/  IADD3 R120, P3, R185, R2.reuse, RZ ;  /* 0x00000002b9787210 */ /* 0x080fe20007f7e0ff */
[----:B------:R-:W5:Y:S01]  /*0fe0*/  LDG.E.U16 R112, [R112.64] ;  /* 0x0000000470707981 */ /* 0x000f62000c1e1500 */
[-C--:B------:R-:W-:Y:S02]  /*0ff0*/  LEA.HI.X.SX32 R107, R129, R3.reuse, 0x1, P4 ;  /* 0x00000003816b7211 */ /* 0x080fe400020f0eff */
[-C--:B------:R-:W-:Y:S01]  /*1000*/  IADD3 R104, P5, R175, R2.reuse, RZ ;  /* 0x00000002af687210 */ /* 0x080fe20007fbe0ff */
[----:B------:R-:W5:Y:S01]  /*1010*/  LDG.E.U16 R22, [R22.64] ;  /* 0x0000000416167981 */ /* 0x000f62000c1e1500 */
[-C--:B------:R-:W-:Y:S02]  /*1020*/  IADD3 R116, P6, R187, R2.reuse, RZ ;  /* 0x00000002bb747210 */ /* 0x080fe40007fde0ff */
[----:B------:R-:W-:Y:S01]  /*1030*/  IADD3 R114, P4, R189, R2, RZ ;  /* 0x00000002bd727210 */ /* 0x000fe20007f9e0ff */
[----:B------:R-:W5:Y:S01]  /*1040*/  LDG.E.U16 R32, [R32.64] ;  /* 0x0000000420207981 */ /* 0x000f62000c1e1500 */
[----:B------:R-:W-:-:S02]  /*1050*/  LEA.HI.X.SX32 R129, R135, R3, 0x1, P1 ;  /* 0x0000000387817211 */ /* 0x000fc400008f0eff */
[-C--:B------:R-:W-:Y:S01]  /*1060*/  LEA.HI.X.SX32 R125, R137, R3.reuse, 0x1, P0 ;  /* 0x00000003897d7211 */ /* 0x080fe200000f0eff */
[----:B------:R0:W5:Y:S01]  /*1070*/  LDG.E.U16 R2, [R2.64] ;  /* 0x0000000402027981 */ /* 0x000162000c1e1500 */
[-C--:B------:R-:W-:Y:S02]  /*1080*/  LEA.HI.X.SX32 R121, R139, R3.reuse, 0x1, P3 ;  /* 0x000000038b797211 */ /* 0x080fe400018f0eff */
[-C--:B------:R-:W-:Y:S01]  /*1090*/  LEA.HI.X.SX32 R117, R141, R3.reuse, 0x1, P6 ;  /* 0x000000038d757211 */ /* 0x080fe200030f0eff */
[----:B------:R-:W5:Y:S01]  /*10a0*/  LDG.E.U16 R128, [R128.64] ;  /* 0x0000000480807981 */ /* 0x000f62000c1e1500 */
[-C--:B------:R-:W-:Y:S02]  /*10b0*/  LEA.HI.X.SX32 R115, R143, R3.reuse, 0x1, P4 ;  /* 0x000000038f737211 */ /* 0x080fe400020f0eff */
[----:B------:R-:W-:Y:S01]  /*10c0*/  LEA.HI.X.SX32 R105, R131, R3, 0x1, P5 ;  /* 0x0000000383697211 */ /* 0x000fe200028f0eff */
[----:B------:R-:W5:Y:S04]  /*10d0*/  LDG.E.U16 R124, [R124.64] ;  /* 0x000000047c7c7981 */ /* 0x000f68000c1e1500 */
        /* <DEDUP_REMOVED lines=29> */
[----:B------:R-:W5:Y:S01]  /*12b0*/  LDG.E.U16 R82, [R82.64] ;  /* 0x0000000452527981 */ /* 0x000f62000c1e1500 */
[----:B0-----:R-:W-:-:S04]  /*12c0*/  SHF.L.U32 R3, R132, 0x1, RZ ;  /* 0x0000000184037819 */ /* 0x001fc800000006ff */
[C---:B------:R-:W-:Y:S02]  /*12d0*/  LOP3.LUT R5, R3.reuse, 0x10, RZ, 0x3c, !PT ;  /* 0x0000001003057812 */ /* 0x040fe400078e3cff */
[C---:B-1----:R-:W-:Y:S02]  /*12e0*/  LOP3.LUT R7, R3.reuse, 0x20, RZ, 0x3c, !PT ;  /* 0x0000002003077812 */ /* 0x042fe400078e3cff */
[----:B------:R-:W-:Y:S02]  /*12f0*/  LOP3.LUT R9, R3, 0x30, RZ, 0x3c, !PT ;  /* 0x0000003003097812 */ /* 0x000fe400078e3cff */
[----:B------:R-:W-:-:S04]  /*1300*/  MOV R0, 0x1 ;  /* 0x0000000100007802 */ /* 0x000fc80000000f00 */
[----:B------:R-:W-:Y:S01]  /*1310*/  ISETP.LE.AND P0, PT, R0, c[0x0][0x1d0], PT ;  /* 0x0000740000007a0c */ /* 0x000fe20003f03270 */
[----:B--2---:R-:W-:Y:S04]  /*1320*/  STS.U16 [R3+0x800], R10 ;  /* 0x0008000a03007388 */ /* 0x004fe80000000400 */
[----:B---3--:R-:W-:Y:S04]  /*1330*/  STS.U16 [R3+0x1000], R14 ;  /* 0x0010000e03007388 */ /* 0x008fe80000000400 */
[----:B----4-:R-:W-:Y:S04]  /*1340*/  STS.U16 [R3+0x2000], R16 ;  /* 0x0020001003007388 */ /* 0x010fe80000000400 */
[----:B-----5:R-:W-:Y:S04]  /*1350*/  STS.U16 [R3+0x2800], R4 ;  /* 0x0028000403007388 */ /* 0x020fe80000000400 */
[----:B------:R-:W-:Y:S04]  /*1360*/  STS.U16 [R3+0x1800], R34 ;  /* 0x0018002203007388 */ /* 0x000fe80000000400 */
[----:B------:R-:W-:Y:S04]  /*1370*/  STS.U16 [R3+0x3000], R6 ;  /* 0x0030000603007388 */ /* 0x000fe80000000400 */
[----:B------:R-:W-:Y:S01]  /*1380*/  STS.U16 [R3+0x3800], R8 ;  /* 0x0038000803007388 */ /* 0x000fe20000000400 */
[----:B------:R-:W-:Y:S01]  /*1390*/  MOV R191, 0x3f800000 ;  /* 0x3f80000000bf7802 */ /* 0x000fe20000000f00 */
[----:B------:R-:W-:Y:S01]  /*13a0*/  CS2R R144, SRZ ;  /* 0x0000000000907805 */ /* 0x000fe2000001ff00 */
        /* <DEDUP_REMOVED lines=8> */
[----:B------:R-:W-:Y:S01]  /*1430*/  CS2R R170, SRZ ;  /* 0x0000000000aa7805 */ /* 0x000fe2000001ff00 */
[----:B------:R-:W-:Y:S01]  /*1440*/  CS2R R160, SRZ ;  /* 0x0000000000a07805 */ /* 0x000fe2000001ff00 */
[----:B------:R-:W-:Y:S01]  /*1450*/  CS2R R162, SRZ ;  /* 0x0000000000a27805 */ /* 0x000fe2000001ff00 */
[----:B------:R-:W-:Y:S01]  /*1460*/  CS2R R136, SRZ ;  /* 0x0000000000887805 */ /* 0x000fe2000001ff00 */
[----:B------:R-:W-:Y:S01]  /*1470*/  CS2R R138, SRZ ;  /* 0x00000000008a7805 */ /* 0x000fe2000001ff00 */
[----:B------:R-:W-:Y:S01]  /*1480*/  CS2R R132, SRZ ;  /* 0x0000000000847805 */ /* 0x000fe2000001ff00 */
[----:B------:R-:W-:Y:S01]  /*1490*/  CS2R R134, SRZ ;  /* 0x0000000000867805 */ /* 0x000fe2000001ff00 */
[----:B------:R-:W-:Y:S01]  /*14a0*/  SHF.L.U32 R37, R130, 0x1, RZ ;  /* 0x0000000182257819 */ /* 0x000fe200000006ff */
[----:B------:R-:W-:Y:S04]  /*14b0*/  STS.U16 [R3], R2 ;  /* 0x0000000203007388 */ /* 0x000fe80000000400 */
[----:B------:R-:W-:Y:S04]  /*14c0*/  STS.U16 [R5+0x100], R68 ;  /* 0x0001004405007388 */ /* 0x000fe80000000400 */
[----:B------:R-:W-:Y:S04]  /*14d0*/  STS.U16 [R5+0x900], R50 ;  /* 0x0009003205007388 */ /* 0x000fe80000000400 */
[----:B------:R-:W-:Y:S04]  /*14e0*/  STS.U16 [R5+0x1100], R46 ;  /* 0x0011002e05007388 */ /* 0x000fe80000000400 */
[----:B------:R-:W-:Y:S04]  /*14f0*/  STS.U16 [R5+0x1900], R72 ;  /* 0x0019004805007388 */ /* 0x000fe80000000400 */
[----:B------:R-:W-:Y:S04]  /*1500*/  STS.U16 [R5+0x2100], R24 ;  /* 0x0021001805007388 */ /* 0x000fe80000000400 */
[----:B------:R-:W-:Y:S04]  /*1510*/  STS.U16 [R5+0x2900], R102 ;  /* 0x0029006605007388 */ /* 0x000fe80000000400 */
[----:B------:R-:W-:Y:S04]  /*1520*/  STS.U16 [R5+0x3100], R122 ;  /* 0x0031007a05007388 */ /* 0x000fe80000000400 */
[----:B------:R0:W-:Y:S04]  /*1530*/  STS.U16 [R5+0x3900], R126 ;  /* 0x0039007e05007388 */ /* 0x0001e80000000400 */
[----:B------:R-:W-:Y:S01]  /*1540*/  STS.U16 [R7+0x200], R66 ;  /* 0x0002004207007388 */ /* 0x000fe20000000400 */
[----:B0-----:R-:W-:-:S03]  /*1550*/  LOP3.LUT R5, R3, 0x40, RZ, 0x3c, !PT ;  /* 0x0000004003057812 */ /* 0x001fc600078e3cff */
[----:B------:R-:W-:Y:S04]  /*1560*/  STS.U16 [R7+0xa00], R20 ;  /* 0x000a001407007388 */ /* 0x000fe80000000400 */
[----:B------:R-:W-:Y:S04]  /*1570*/  STS.U16 [R7+0x1200], R56 ;  /* 0x0012003807007388 */ /* 0x000fe80000000400 */
[----:B------:R-:W-:Y:S04]  /*1580*/  STS.U16 [R7+0x1a00], R74 ;  /* 0x001a004a07007388 */ /* 0x000fe80000000400 */
[----:B------:R-:W-:Y:S04]  /*1590*/  STS.U16 [R7+0x2200], R30 ;  /* 0x0022001e07007388 */ /* 0x000fe80000000400 */
[----:B------:R-:W-:Y:S04]  /*15a0*/  STS.U16 [R7+0x2a00], R90 ;  /* 0x002a005a07007388 */ /* 0x000fe80000000400 */
[----:B------:R-:W-:Y:S04]  /*15b0*/  STS.U16 [R7+0x3200], R118 ;  /* 0x0032007607007388 */ /* 0x000fe80000000400 */
[----:B------:R0:W-:Y:S04]  /*15c0*/  STS.U16 [R7+0x3a00], R128 ;  /* 0x003a008007007388 */ /* 0x0001e80000000400 */
[----:B------:R-:W-:Y:S04]  /*15d0*/  STS.U16 [R9+0x300], R26 ;  /* 0x0003001a09007388 */ /* 0x000fe80000000400 */
[----:B------:R-:W-:Y:S01]  /*15e0*/  STS.U16 [R9+0xb00], R54 ;  /* 0x000b003609007388 */ /* 0x000fe20000000400 */
[----:B0-----:R-:W-:-:S03]  /*15f0*/  LOP3.LUT R7, R3, 0x50, RZ, 0x3c, !PT ;  /* 0x0000005003077812 */ /* 0x001fc600078e3cff */
        /* <DEDUP_REMOVED lines=33> */
[----:B------:R-:W-:Y:S04]  /*1810*/  STS.U16 [R5+0xf00], R48 ;  /* 0x000f003005007388 */ /* 0x000fe80000000400 */
[----:B------:R-:W-:Y:S04]  /*1820*/  STS.U16 [R5+0x2700], R88 ;  /* 0x0027005805007388 */ /* 0x000fe80000000400 */
[----:B------:R-:W-:Y:S04]  /*1830*/  STS.U16 [R5+0x2f00], R100 ;  /* 0x002f006405007388 */ /* 0x000fe80000000400 */
[----:B------:R-:W-:Y:S04]  /*1840*/  STS.U16 [R5+0x3700], R104 ;  /* 0x0037006805007388 */ /* 0x000fe80000000400 */
[----:B------:R-:W-:Y:S01]  /*1850*/  STS.U16 [R5+0x3f00], R12 ;  /* 0x003f000c05007388 */ /* 0x000fe20000000400 */
[----:B------:R-:W-:Y:S01]  /*1860*/  MOV R24, 0xff800000 ;  /* 0xff80000000187802 */ /* 0x000fe20000000f00 */
[----:B------:R-:W-:Y:S01]  /*1870*/  CS2R R112, SRZ ;  /* 0x0000000000707805 */ /* 0x000fe2000001ff00 */
[----:B------:R-:W-:Y:S01]  /*1880*/  MOV R3, 0xff800000 ;  /* 0xff80000000037802 */ /* 0x000fe20000000f00 */
[----:B------:R-:W-:Y:S01]  /*1890*/  STS.U16 [R5+0x1700], R70 ;  /* 0x0017004605007388 */ /* 0x000fe20000000400 */
[----:B------:R-:W-:Y:S01]  /*18a0*/  MOV R2, 0xff800000 ;  /* 0xff80000000027802 */ /* 0x000fe20000000f00 */
[----:B0-----:R-:W-:Y:S01]  /*18b0*/  CS2R R114, SRZ ;  /* 0x0000000000727805 */ /* 0x001fe2000001ff00 */
[----:B------:R-:W-:Y:S01]  /*18c0*/  CS2R R120, SRZ ;  /* 0x0000000000787805 */ /* 0x000fe2000001ff00 */
[----:B------:R0:W-:Y:S01]  /*18d0*/  STS.U16 [R5+0x1f00], R82 ;  /* 0x001f005205007388 */ /* 0x0001e20000000400 */
        /* <DEDUP_REMOVED lines=14> */
[----:B0-----:R-:W-:Y:S01]  /*19c0*/  CS2R R82, SRZ ;  /* 0x0000000000527805 */ /* 0x001fe2000001ff00 */
[----:B------:R-:W-:Y:S01]  /*19d0*/  CS2R R68, SRZ ;  /* 0x0000000000447805 */ /* 0x000fe2000001ff00 */
[----:B------:R-:W-:Y:S01]  /*19e0*/  CS2R R70, SRZ ;  /* 0x0000000000467805 */ /* 0x000fe2000001ff00 */
[----:B------:R-:W-:Y:S05]  /*19f0*/  @!P0 BRA `(.L_x_0) ;  /* 0x00004ea000008947 */ /* 0x000fea0003800000 */
[--C-:B------:R-:W-:Y:S01]  /*1a00*/  SHF.R.U32.HI R3, RZ, 0x6, R130.reuse ;  /* 0x00000006ff037819 */ /* 0x100fe20000011682 */
[----:B------:R-:W-:Y:S01]  /*1a10*/  IMAD R2, R140, c[0x0][0x1b0], RZ ;  /* 0x00006c008c027a24 */ /* 0x000fe200078e02ff */
[----:B------:R-:W-:Y:S01]  /*1a20*/  LOP3.LUT R0, R37, 0x10, RZ, 0xc0, !PT ;  /* 0x0000001025007812 */ /* 0x000fe200078ec0ff */
[----:B------:R-:W-:Y:S01]  /*1a30*/  CS2R R112, SRZ ;  /* 0x0000000000707805 */ /* 0x000fe2000001ff00 */
[----:B------:R-:W-:Y:S01]  /*1a40*/  SGXT.U32 R3, R3, 0x1 ;  /* 0x000000010303781a */ /* 0x000fe20000000000 */
[----:B------:R-:W-:Y:S01]  /*1a50*/  CS2R R114, SRZ ;  /* 0x0000000000727805 */ /* 0x000fe2000001ff00 */
[C---:B------:R-:W-:Y:S01]  /*1a60*/  LOP3.LUT R9, R130.reuse, 0x7, RZ, 0xc0, !PT ;  /* 0x0000000782097812 */ /* 0x040fe200078ec0ff */
[----:B------:R-:W-:Y:S01]  /*1a70*/  CS2R R144, SRZ ;  /* 0x0000000000907805 */ /* 0x000fe2000001ff00 */
[----:B------:R-:W-:Y:S01]  /*1a80*/  MOV R33, c[0x0][0x1a4] ;  /* 0x0000690000217a02 */ /* 0x000fe20000000f00 */
[----:B------:R-:W-:Y:S01]  /*1a90*/  IMAD R8, R3, c[0x0][0x1a4], RZ ;  /* 0x0000690003087a24 */ /* 0x000fe200078e02ff */
[C---:B------:R-:W-:Y:S01]  /*1aa0*/  LOP3.LUT P0, RZ, R130.reuse, 0x40, RZ, 0xc0, !PT ;  /* 0x0000004082ff7812 */ /* 0x040fe2000780c0ff */
[----:B------:R-:W-:Y:S01]  /*1ab0*/  CS2R R146, SRZ ;  /* 0x0000000000927805 */ /* 0x000fe2000001ff00 */
[----:B------:R-:W-:Y:S01]  /*1ac0*/  LOP3.LUT R4, R130, 0x3f, RZ, 0xc0, !PT ;  /* 0x0000003f82047812 */ /* 0x000fe200078ec0ff */
[----:B------:R-:W-:Y:S01]  /*1ad0*/  CS2R R156, SRZ ;  /* 0x00000000009c7805 */ /* 0x000fe2000001ff00 */
[----:B------:R-:W-:Y:S01]  /*1ae0*/  LOP3.LUT R7, R0, 0x60, R130, 0xf8, !PT ;  /* 0x0000006000077812 */ /* 0x000fe200078ef882 */
[----:B------:R-:W-:Y:S01]  /*1af0*/  IMAD R0, R9, 0x110, RZ ;  /* 0x0000011009007824 */ /* 0x000fe200078e02ff */
[----:B------:R-:W-:Y:S01]  /*1b00*/  LEA R10, R33, R8, 0x1 ;  /* 0x00000008210a7211 */ /* 0x000fe200078e08ff */
[C---:B------:R-:W-:Y:S01]  /*1b10*/  IMAD R15, R4.reuse, c[0x0][0x1b4], RZ ;  /* 0x00006d00040f7a24 */ /* 0x040fe200078e02ff */
[C---:B------:R-:W-:Y:S01]  /*1b20*/  SHF.L.U32 R6, R4.reuse, 0x1, RZ ;  /* 0x0000000104067819 */ /* 0x040fe200000006ff */
[----:B------:R-:W-:Y:S01]  /*1b30*/  IMAD R9, R9, 0x90, RZ ;  /* 0x0000009009097824 */ /* 0x000fe200078e02ff */
[----:B------:R-:W-:Y:S01]  /*1b40*/  SEL R5, RZ, 0x90, !P0 ;  /* 0x00000090ff057807 */ /* 0x000fe20004000000 */
[----:B------:R-:W-:Y:S01]  /*1b50*/  CS2R R158, SRZ ;  /* 0x00000000009e7805 */ /* 0x000fe2000001ff00 */
[----:B------:R-:W-:Y:S01]  /*1b60*/  LEA R11, R33, R10, 0x1 ;  /* 0x0000000a210b7211 */ /* 0x000fe200078e08ff */
[----:B------:R-:W-:Y:S01]  /*1b70*/  CS2R R120, SRZ ;  /* 0x0000000000787805 */ /* 0x000fe2000001ff00 */
[----:B------:R-:W-:Y:S01]  /*1b80*/  LOP3.LUT R6, R5, R6, RZ, 0x3c, !PT ;  /* 0x0000000605067212 */ /* 0x000fe200078e3cff */
[----:B------:R-:W-:Y:S01]  /*1b90*/  IMAD R5, R4, c[0x0][0x1a8], RZ ;  /* 0x00006a0004057a24 */ /* 0x000fe200078e02ff */
[----:B------:R-:W-:Y:S01]  /*1ba0*/  LOP3.LUT R19, R0, R7, RZ, 0x3c, !PT ;  /* 0x0000000700137212 */ /* 0x000fe200078e3cff */
[----:B------:R-:W-:Y:S01]  /*1bb0*/  IMAD R0, R140, c[0x0][0x1a0], RZ ;  /* 0x000068008c007a24 */ /* 0x000fe200078e02ff */
[----:B------:R-:W-:Y:S01]  /*1bc0*/  LEA R12, R33, R11, 0x1 ;  /* 0x0000000b210c7211 */ /* 0x000fe200078e08ff */
[----:B------:R-:W-:Y:S01]  /*1bd0*/  CS2R R122, SRZ ;  /* 0x00000000007a7805 */ /* 0x000fe2000001ff00 */
[C---:B------:R-:W-:Y:S01]  /*1be0*/  SHF.L.U32 R7, R5.reuse, 0x1, RZ ;  /* 0x0000000105077819 */ /* 0x040fe200000006ff */
[----:B------:R-:W-:Y:S01]  /*1bf0*/  IMAD.HI R5, R5, 0x2, RZ ;  /* 0x0000000205057827 */ /* 0x000fe200078e02ff */
[C---:B------:R-:W-:Y:S01]  /*1c00*/  SHF.L.U32 R4, R0.reuse, 0x1, RZ ;  /* 0x0000000100047819 */ /* 0x040fe200000006ff */
[----:B------:R-:W-:Y:S01]  /*1c10*/  CS2R R168, SRZ ;  /* 0x0000000000a87805 */ /* 0x000fe2000001ff00 */
[----:B------:R-:W-:Y:S01]  /*1c20*/  LEA R13, R33, R12, 0x1 ;  /* 0x0000000c210d7211 */ /* 0x000fe200078e08ff */
[----:B------:R-:W-:Y:S01]  /*1c30*/  IMAD.HI R0, R0, 0x2, RZ ;  /* 0x0000000200007827 */ /* 0x000fe200078e02ff */
[----:B------:R-:W-:Y:S01]  /*1c40*/  SHF.L.U32 R16, R130, 0x7, RZ ;  /* 0x0000000782107819 */ /* 0x000fe200000006ff */
[----:B------:R-:W-:Y:S01]  /*1c50*/  CS2R R170, SRZ ;  /* 0x0000000000aa7805 */ /* 0x000fe2000001ff00 */
[----:B------:R-:W-:Y:S01]  /*1c60*/  SHF.L.U32 R14, R2, 0x1, RZ ;  /* 0x00000001020e7819 */ /* 0x000fe200000006ff */
[----:B------:R-:W-:Y:S01]  /*1c70*/  CS2R R56, SRZ ;  /* 0x0000000000387805 */ /* 0x000fe2000001ff00 */
[C---:B------:R-:W-:Y:S01]  /*1c80*/  SHF.L.U32 R17, R15.reuse, 0x1, RZ ;  /* 0x000000010f117819 */ /* 0x040fe200000006ff */
[----:B------:R-:W-:Y:S01]  /*1c90*/  IMAD.HI R15, R15, 0x2, RZ ;  /* 0x000000020f0f7827 */ /* 0x000fe200078e02ff */
[----:B------:R-:W-:Y:S01]  /*1ca0*/  IADD3 R29, P0, P1, R7, c[0x0][0x168], R4 ;  /* 0x00005a00071d7a10 */ /* 0x000fe2000791e004 */
[----:B------:R-:W-:Y:S01]  /*1cb0*/  CS2R R58, SRZ ;  /* 0x00000000003a7805 */ /* 0x000fe2000001ff00 */
[----:B------:R-:W-:Y:S01]  /*1cc0*/  LEA R4, R33, R13, 0x1 ;  /* 0x0000000d21047211 */ /* 0x000fe200078e08ff */
[----:B------:R-:W-:Y:S01]  /*1cd0*/  CS2R R108, SRZ ;  /* 0x00000000006c7805 */ /* 0x000fe2000001ff00 */
[----:B------:R-:W-:Y:S01]  /*1ce0*/  LOP3.LUT R16, R16, 0x800, RZ, 0xc0, !PT ;  /* 0x0000080010107812 */ /* 0x000fe200078ec0ff */
[----:B------:R-:W-:Y:S01]  /*1cf0*/  CS2R R110, SRZ ;  /* 0x00000000006e7805 */ /* 0x000fe2000001ff00 */
[----:B------:R-:W-:Y:S01]  /*1d00*/  IADD3 R193, P2, P3, R17, c[0x0][0x170], R14 ;  /* 0x00005c0011c17a10 */ /* 0x000fe20007b5e00e */
[----:B------:R-:W-:Y:S01]  /*1d10*/  IMAD.HI R14, R2, 0x2, RZ ;  /* 0x00000002020e7827 */ /* 0x000fe200078e02ff */
[----:B------:R-:W-:Y:S01]  /*1d20*/  LEA R2, R33, R4, 0x1 ;  /* 0x0000000421027211 */ /* 0x000fe200078e08ff */
[----:B------:R-:W-:Y:S01]  /*1d30*/  CS2R R124, SRZ ;  /* 0x00000000007c7805 */ /* 0x000fe2000001ff00 */
[----:B------:R-:W-:Y:S01]  /*1d40*/  IADD3.X R31, R5, c[0x0][0x16c], R0, P0, P1 ;  /* 0x00005b00051f7a10 */ /* 0x000fe200007e2400 */
[----:B------:R-:W-:Y:S01]  /*1d50*/  CS2R R126, SRZ ;  /* 0x00000000007e7805 */ /* 0x000fe2000001ff00 */
[----:B------:R-:W-:Y:S01]  /*1d60*/  IADD3 R7, R16, R19, RZ ;  /* 0x0000001310077210 */ /* 0x000fe20007ffe0ff */
[----:B------:R-:W-:Y:S01]  /*1d70*/  IMAD R16, R3, c[0x0][0x1b8], RZ ;  /* 0x00006e0003107a24 */ /* 0x000fe200078e02ff */
[C---:B------:R-:W-:Y:S01]  /*1d80*/  LEA R22, P1, R8.reuse, R29, 0x1 ;  /* 0x0000001d08167211 */ /* 0x040fe200078208ff */
[----:B------:R-:W-:Y:S01]  /*1d90*/  CS2R R76, SRZ ;  /* 0x00000000004c7805 */ /* 0x000fe2000001ff00 */
[----:B------:R-:W-:Y:S01]  /*1da0*/  LEA R3, R33, R2, 0x1 ;  /* 0x0000000221037211 */ /* 0x000fe200078e08ff */
[----:B------:R-:W-:Y:S01]  /*1db0*/  CS2R R78, SRZ ;  /* 0x00000000004e7805 */ /* 0x000fe2000001ff00 */
[----:B------:R-:W-:Y:S01]  /*1dc0*/  IADD3.X R27, R15, c[0x0][0x174], R14, P2, P3 ;  /* 0x00005d000f1b7a10 */ /* 0x000fe200017e640e */
[----:B------:R-:W-:Y:S01]  /*1dd0*/  CS2R R64, SRZ ;  /* 0x0000000000407805 */ /* 0x000fe2000001ff00 */
[----:B------:R-:W-:Y:S01]  /*1de0*/  LEA.HI.X.SX32 R23, R8, R31, 0x1, P1 ;  /* 0x0000001f08177211 */ /* 0x000fe200008f0eff */
[----:B------:R-:W-:Y:S01]  /*1df0*/  CS2R R66, SRZ ;  /* 0x0000000000427805 */ /* 0x000fe2000001ff00 */
[CC--:B------:R-:W-:Y:S01]  /*1e00*/  LEA R20, P2, R10.reuse, R29.reuse, 0x1 ;  /* 0x0000001d0a147211 */ /* 0x0c0fe200078408ff */
[----:B------:R-:W-:Y:S01]  /*1e10*/  CS2R R160, SRZ ;  /* 0x0000000000a07805 */ /* 0x000fe2000001ff00 */
[----:B------:R-:W-:Y:S01]  /*1e20*/  LEA R18, P1, R11, R29, 0x1 ;  /* 0x0000001d0b127211 */ /* 0x000fe200078208ff */
[----:B------:R0:W-:Y:S01]  /*1e30*/  STL.64 [R1+0x130], R22 ;  /* 0x0001301601007387 */ /* 0x0001e20000100a00 */
[----:B------:R-:W-:Y:S01]  /*1e40*/  LEA R0, R33, R3, 0x1 ;  /* 0x0000000321007211 */ /* 0x000fe200078e08ff */
[----:B------:R-:W-:Y:S01]  /*1e50*/  CS2R R162, SRZ ;  /* 0x0000000000a27805 */ /* 0x000fe2000001ff00 */
[-C--:B------:R-:W-:Y:S01]  /*1e60*/  LEA.HI.X.SX32 R21, R10, R31.reuse, 0x1, P2 ;  /* 0x0000001f0a157211 */ /* 0x080fe200010f0eff */
[----:B------:R-:W-:Y:S01]  /*1e70*/  CS2R R136, SRZ ;  /* 0x0000000000887805 */ /* 0x000fe2000001ff00 */
[----:B------:R-:W-:Y:S01]  /*1e80*/  LEA.HI.X.SX32 R19, R11, R31, 0x1, P1 ;  /* 0x0000001f0b137211 */ /* 0x000fe200008f0eff */
[----:B------:R-:W-:Y:S01]  /*1e90*/  CS2R R138, SRZ ;  /* 0x00000000008a7805 */ /* 0x000fe2000001ff00 */
[C---:B------:R-:W-:Y:S01]  /*1ea0*/  LEA R5, R33.reuse, R0, 0x1 ;  /* 0x0000000021057211 */ /* 0x040fe200078e08ff */
[----:B------:R1:W-:Y:S01]  /*1eb0*/  STL.64 [R1+0x128], R20 ;  /* 0x0001281401007387 */ /* 0x0003e20000100a00 */
[----:B------:R-:W-:Y:S01]  /*1ec0*/  MOV R35, c[0x0][0x1b8] ;  /* 0x00006e0000237a02 */ /* 0x000fe20000000f00 */
[----:B------:R-:W-:Y:S01]  /*1ed0*/  CS2R R116, SRZ ;  /* 0x0000000000747805 */ /* 0x000fe2000001ff00 */
[C---:B------:R-:W-:Y:S01]  /*1ee0*/  LEA R8, R33.reuse, R5, 0x1 ;  /* 0x0000000521087211 */ /* 0x040fe200078e08ff */
[----:B------:R-:W-:Y:S01]  /*1ef0*/  STL.64 [R1+0x120], R18 ;  /* 0x0001201201007387 */ /* 0x000fe20000100a00 */
[C---:B0-----:R-:W-:Y:S01]  /*1f00*/  LEA R22, P1, R12.reuse, R29, 0x1 ;  /* 0x0000001d0c167211 */ /* 0x041fe200078208ff */
[----:B------:R-:W-:Y:S01]  /*1f10*/  CS2R R118, SRZ ;  /* 0x0000000000767805 */ /* 0x000fe2000001ff00 */
[----:B------:R-:W-:Y:S01]  /*1f20*/  LEA R10, R33, R8, 0x1 ;  /* 0x00000008210a7211 */ /* 0x000fe200078e08ff */
[----:B------:R-:W-:Y:S01]  /*1f30*/  CS2R R80, SRZ ;  /* 0x0000000000507805 */ /* 0x000fe2000001ff00 */
[----:B------:R-:W-:Y:S01]  /*1f40*/  LEA.HI.X.SX32 R23, R12, R31, 0x1, P1 ;  /* 0x0000001f0c177211 */ /* 0x000fe200008f0eff */
[----:B------:R-:W-:Y:S01]  /*1f50*/  CS2R R82, SRZ ;  /* 0x0000000000527805 */ /* 0x000fe2000001ff00 */
[CC--:B------:R-:W-:Y:S01]  /*1f60*/  LEA R24, P1, R4.reuse, R29.reuse, 0x1 ;  /* 0x0000001d04187211 */ /* 0x0c0fe200078208ff */
[----:B------:R-:W-:Y:S01]  /*1f70*/  CS2R R68, SRZ ;  /* 0x0000000000447805 */ /* 0x000fe2000001ff00 */
[C---:B-1----:R-:W-:Y:S01]  /*1f80*/  LEA R20, P2, R13.reuse, R29, 0x1 ;  /* 0x0000001d0d147211 */ /* 0x042fe200078408ff */
[----:B------:R0:W-:Y:S01]  /*1f90*/  STL.64 [R1+0x118], R22 ;  /* 0x0001181601007387 */ /* 0x0001e20000100a00 */
[-C--:B------:R-:W-:Y:S01]  /*1fa0*/  LEA.HI.X.SX32 R25, R4, R31.reuse, 0x1, P1 ;  /* 0x0000001f04197211 */ /* 0x080fe200008f0eff */
[----:B------:R-:W-:Y:S01]  /*1fb0*/  CS2R R70, SRZ ;  /* 0x0000000000467805 */ /* 0x000fe2000001ff00 */
[----:B------:R-:W-:Y:S01]  /*1fc0*/  LEA.HI.X.SX32 R21, R13, R31, 0x1, P2 ;  /* 0x0000001f0d157211 */ /* 0x000fe200010f0eff */
[----:B------:R-:W-:Y:S01]  /*1fd0*/  CS2R R132, SRZ ;  /* 0x0000000000847805 */ /* 0x000fe2000001ff00 */
[----:B------:R-:W-:Y:S01]  /*1fe0*/  LEA R40, P1, R3, R29, 0x1 ;  /* 0x0000001d03287211 */ /* 0x000fe200078208ff */
[----:B------:R-:W-:Y:S01]  /*1ff0*/  CS2R R134, SRZ ;  /* 0x0000000000867805 */ /* 0x000fe2000001ff00 */
[----:B------:R-:W-:Y:S01]  /*2000*/  LEA R11, R33, R10, 0x1 ;  /* 0x0000000a210b7211 */ /* 0x000fe200078e08ff */
[----:B------:R-:W-:Y:S01]  /*2010*/  STL.64 [R1+0x110], R20 ;  /* 0x0001101401007387 */ /* 0x000fe20000100a00 */
[----:B------:R-:W-:-:S02]  /*2020*/  LEA.HI.X.SX32 R41, R3, R31, 0x1, P1 ;  /* 0x0000001f03297211 */ /* 0x000fc400008f0eff */
[----:B------:R-:W-:Y:S01]  /*2030*/  LEA R12, R33, R11, 0x1 ;  /* 0x0000000b210c7211 */ /* 0x000fe200078e08ff */
[----:B------:R1:W-:Y:S01]  /*2040*/  STL.64 [R1+0x108], R24 ;  /* 0x0001081801007387 */ /* 0x0003e20000100a00 */
[CC--:B0-----:R-:W-:Y:S02]  /*2050*/  LEA R22, P2, R2.reuse, R29.reuse, 0x1 ;  /* 0x0000001d02167211 */ /* 0x0c1fe400078408ff */
[----:B------:R-:W-:Y:S02]  /*2060*/  LEA R42, P1, R5, R29, 0x1 ;  /* 0x0000001d052a7211 */ /* 0x000fe400078208ff */
[-C--:B------:R-:W-:Y:S02]  /*2070*/  LEA.HI.X.SX32 R23, R2, R31.reuse, 0x1, P2 ;  /* 0x0000001f02177211 */ /* 0x080fe400010f0eff */
[----:B------:R-:W-:Y:S02]  /*2080*/  LEA R13, R33, R12, 0x1 ;  /* 0x0000000c210d7211 */ /* 0x000fe400078e08ff */
[----:B------:R-:W-:Y:S01]  /*2090*/  LEA.HI.X.SX32 R43, R5, R31, 0x1, P1 ;  /* 0x0000001f052b7211 */ /* 0x000fe200008f0eff */
[----:B------:R-:W-:Y:S01]  /*20a0*/  STL.64 [R1+0x100], R22 ;  /* 0x0001001601007387 */ /* 0x000fe20000100a00 */
[----:B------:R-:W-:-:S02]  /*20b0*/  LEA R4, R33, R13, 0x1 ;  /* 0x0000000d21047211 */ /* 0x000fc400078e08ff */
[C---:B-1----:R-:W-:Y:S01]  /*20c0*/  LEA R24, P2, R0.reuse, R29, 0x1 ;  /* 0x0000001d00187211 */ /* 0x042fe200078408ff */
[----:B------:R0:W-:Y:S01]  /*20d0*/  STL.64 [R1+0xf8], R40 ;  /* 0x0000f82801007387 */ /* 0x0001e20000100a00 */
[C---:B------:R-:W-:Y:S02]  /*20e0*/  LEA R2, R33.reuse, R4, 0x1 ;  /* 0x0000000421027211 */ /* 0x040fe400078e08ff */
[----:B------:R-:W-:Y:S02]  /*20f0*/  LEA.HI.X.SX32 R25, R0, R31, 0x1, P2 ;  /* 0x0000001f00197211 */ /* 0x000fe400010f0eff */
[----:B------:R-:W-:Y:S02]  /*2100*/  LEA R3, R33, R2, 0x1 ;  /* 0x0000000221037211 */ /* 0x000fe400078e08ff */
[----:B------:R-:W-:Y:S01]  /*2110*/  LEA R14, R35, R16, 0x1 ;  /* 0x00000010230e7211 */ /* 0x000fe200078e08ff */
[----:B------:R-:W-:Y:S01]  /*2120*/  STL.64 [R1+0xf0], R24 ;  /* 0x0000f01801007387 */ /* 0x000fe20000100a00 */
[----:B------:R-:W-:-:S02]  /*2130*/  LEA R0, R33, R3, 0x1 ;  /* 0x0000000321007211 */ /* 0x000fc400078e08ff */
[----:B------:R-:W-:Y:S01]  /*2140*/  LEA R15, R35, R14, 0x1 ;  /* 0x0000000e230f7211 */ /* 0x000fe200078e08ff */
[----:B------:R1:W-:Y:S01]  /*2150*/  STL.64 [R1+0xe8], R42 ;  /* 0x0000e82a01007387 */ /* 0x0003e20000100a00 */
[C---:B0-----:R-:W-:Y:S02]  /*2160*/  LEA R40, P2, R8.reuse, R29, 0x1 ;  /* 0x0000001d08287211 */ /* 0x041fe400078408ff */
[C---:B------:R-:W-:Y:S02]  /*2170*/  LEA R5, R33.reuse, R0, 0x1 ;  /* 0x0000000021057211 */ /* 0x040fe400078e08ff */
[----:B------:R-:W-:Y:S02]  /*2180*/  LEA.HI.X.SX32 R41, R8, R31, 0x1, P2 ;  /* 0x0000001f08297211 */ /* 0x000fe400010f0eff */
[----:B------:R-:W-:Y:S02]  /*2190*/  LEA R8, R33, R5, 0x1 ;  /* 0x0000000521087211 */ /* 0x000fe400078e08ff */
[----:B------:R-:W-:Y:S01]  /*21a0*/  LEA R17, R35, R15, 0x1 ;  /* 0x0000000f23117211 */ /* 0x000fe200078e08ff */
[----:B------:R0:W-:Y:S01]  /*21b0*/  STL.64 [R1+0xe0], R40 ;  /* 0x0000e02801007387 */ /* 0x0001e20000100a00 */
[----:B------:R-:W-:-:S02]  /*21c0*/  LEA R38, P0, R16, R193, 0x1 ;  /* 0x000000c110267211 */ /* 0x000fc400078008ff */
[C---:B-1----:R-:W-:Y:S02]  /*21d0*/  LEA R42, P1, R10.reuse, R29, 0x1 ;  /* 0x0000001d0a2a7211 */ /* 0x042fe400078208ff */
[----:B------:R-:W-:Y:S02]  /*21e0*/  LEA R18, R35, R17, 0x1 ;  /* 0x0000001123127211 */ /* 0x000fe400078e08ff */
[----:B------:R-:W-:Y:S02]  /*21f0*/  LEA.HI.X.SX32 R43, R10, R31, 0x1, P1 ;  /* 0x0000001f0a2b7211 */ /* 0x000fe400008f0eff */
[-C--:B------:R-:W-:Y:S02]  /*2200*/  LEA R44, P1, R12, R29.reuse, 0x1 ;  /* 0x0000001d0c2c7211 */ /* 0x080fe400078208ff */
[----:B------:R-:W-:Y:S01]  /*2210*/  LEA R10, R33, R8, 0x1 ;  /* 0x00000008210a7211 */ /* 0x000fe200078e08ff */
[----:B------:R1:W-:Y:S01]  /*2220*/  STL.64 [R1+0xd8], R42 ;  /* 0x0000d82a01007387 */ /* 0x0003e20000100a00 */
[----:B0-----:R-:W-:-:S02]  /*2230*/  LEA R40, P2, R11, R29, 0x1 ;  /* 0x0000001d0b287211 */ /* 0x001fc400078408ff */
[-C--:B------:R-:W-:Y:S02]  /*2240*/  LEA.HI.X.SX32 R45, R12, R31.reuse, 0x1, P1 ;  /* 0x0000001f0c2d7211 */ /* 0x080fe400008f0eff */
[----:B------:R-:W-:Y:S02]  /*2250*/  LEA.HI.X.SX32 R41, R11, R31, 0x1, P2 ;  /* 0x0000001f0b297211 */ /* 0x000fe400010f0eff */
[----:B------:R-:W-:Y:S02]  /*2260*/  LEA R11, R33, R10, 0x1 ;  /* 0x0000000a210b7211 */ /* 0x000fe400078e08ff */
[----:B------:R-:W-:Y:S01]  /*2270*/  LEA R19, R35, R18, 0x1 ;  /* 0x0000001223137211 */ /* 0x000fe200078e08ff */
[----:B------:R0:W-:Y:S01]  /*2280*/  STL.64 [R1+0xd0], R40 ;  /* 0x0000d02801007387 */ /* 0x0001e20000100a00 */
[----:B------:R-:W-:Y:S02]  /*2290*/  LEA.HI.X.SX32 R39, R16, R27, 0x1, P0 ;  /* 0x0000001b10277211 */ /* 0x000fe400000f0eff */
[----:B-1----:R-:W-:Y:S01]  /*22a0*/  LEA R42, P2, R13, R29, 0x1 ;  /* 0x0000001d0d2a7211 */ /* 0x002fe200078408ff */
[----:B------:R1:W-:Y:S01]  /*22b0*/  STL.64 [R1+0xc8], R44 ;  /* 0x0000c82c01007387 */ /* 0x0003e20000100a00 */
[----:B------:R-:W-:-:S02]  /*22c0*/  LEA R20, R35, R19, 0x1 ;  /* 0x0000001323147211 */ /* 0x000fc400078e08ff */
[----:B------:R-:W-:Y:S02]  /*22d0*/  LEA.HI.X.SX32 R43, R13, R31, 0x1, P2 ;  /* 0x0000001f0d2b7211 */ /* 0x000fe400010f0eff */
[----:B------:R-:W-:Y:S02]  /*22e0*/  LEA R21, R35, R20, 0x1 ;  /* 0x0000001423157211 */ /* 0x000fe400078e08ff */
[----:B------:R-:W-:Y:S01]  /*22f0*/  LOP3.LUT R9, R9, 0x30, R37, 0x78, !PT ;  /* 0x0000003009097812 */ /* 0x000fe200078e7825 */
[----:B------:R2:W-:Y:S01]  /*2300*/  STL.64 [R1+0xc0], R42 ;  /* 0x0000c02a01007387 */ /* 0x0005e20000100a00 */
[C---:B0-----:R-:W-:Y:S02]  /*2310*/  LEA R40, P3, R4.reuse, R29, 0x1 ;  /* 0x0000001d04287211 */ /* 0x041fe400078608ff */
[----:B------:R-:W-:Y:S02]  /*2320*/  LEA R22, R35, R21, 0x1 ;  /* 0x0000001523167211 */ /* 0x000fe400078e08ff */
[----:B------:R-:W-:-:S02]  /*2330*/  LEA.HI.X.SX32 R41, R4, R31, 0x1, P3 ;  /* 0x0000001f04297211 */ /* 0x000fc400018f0eff */
[C---:B-1----:R-:W-:Y:S02]  /*2340*/  LEA R44, P1, R2.reuse, R29, 0x1 ;  /* 0x0000001d022c7211 */ /* 0x042fe400078208ff */
[----:B------:R-:W-:Y:S01]  /*2350*/  LEA R4, R33, R11, 0x1 ;  /* 0x0000000b21047211 */ /* 0x000fe200078e08ff */
[----:B------:R0:W-:Y:S01]  /*2360*/  STL.64 [R1+0xb8], R40 ;  /* 0x0000b82801007387 */ /* 0x0001e20000100a00 */
[----:B------:R-:W-:Y:S02]  /*2370*/  LEA.HI.X.SX32 R45, R2, R31, 0x1, P1 ;  /* 0x0000001f022d7211 */ /* 0x000fe400008f0eff */
[----:B--2---:R-:W-:Y:S02]  /*2380*/  LEA R42, P2, R3, R29, 0x1 ;  /* 0x0000001d032a7211 */ /* 0x004fe400078408ff */
[----:B------:R-:W-:Y:S01]  /*2390*/  LEA R12, R33, R4, 0x1 ;  /* 0x00000004210c7211 */ /* 0x000fe200078e08ff */
[----:B------:R1:W-:Y:S01]  /*23a0*/  STL.64 [R1+0xb0], R44 ;  /* 0x0000b02c01007387 */ /* 0x0003e20000100a00 */
[----:B------:R-:W-:-:S02]  /*23b0*/  LEA.HI.X.SX32 R43, R3, R31, 0x1, P2 ;  /* 0x0000001f032b7211 */ /* 0x000fc400010f0eff */
[C---:B------:R-:W-:Y:S02]  /*23c0*/  LEA R23, R35.reuse, R22, 0x1 ;  /* 0x0000001623177211 */ /* 0x040fe400078e08ff */
[----:B------:R-:W-:Y:S01]  /*23d0*/  MOV R191, 0x3f800000 ;  /* 0x3f80000000bf7802 */ /* 0x000fe20000000f00 */
[----:B------:R2:W-:Y:S01]  /*23e0*/  STL.64 [R1+0xa8], R42 ;  /* 0x0000a82a01007387 */ /* 0x0005e20000100a00 */
[C---:B0-----:R-:W-:Y:S02]  /*23f0*/  LEA R40, P3, R0.reuse, R29, 0x1 ;  /* 0x0000001d00287211 */ /* 0x041fe400078608ff */
[----:B------:R-:W-:Y:S02]  /*2400*/  LEA R24, R35, R23, 0x1 ;  /* 0x0000001723187211 */ /* 0x000fe400078e08ff */
[----:B------:R-:W-:Y:S02]  /*2410*/  LEA.HI.X.SX32 R41, R0, R31, 0x1, P3 ;  /* 0x0000001f00297211 */ /* 0x000fe400018f0eff */
[----:B-1----:R-:W-:-:S02]  /*2420*/  LEA R44, P1, R5, R29, 0x1 ;  /* 0x0000001d052c7211 */ /* 0x002fc400078208ff */
[----:B------:R-:W-:Y:S01]  /*2430*/  LEA R0, R33, R12, 0x1 ;  /* 0x0000000c21007211 */ /* 0x000fe200078e08ff */
[----:B------:R0:W-:Y:S01]  /*2440*/  STL.64 [R1+0xa0], R40 ;  /* 0x0000a02801007387 */ /* 0x0001e20000100a00 */
[----:B------:R-:W-:Y:S02]  /*2450*/  LEA.HI.X.SX32 R45, R5, R31, 0x1, P1 ;  /* 0x0000001f052d7211 */ /* 0x000fe400008f0eff */
[C---:B--2---:R-:W-:Y:S02]  /*2460*/  LEA R42, P2, R8.reuse, R29, 0x1 ;  /* 0x0000001d082a7211 */ /* 0x044fe400078408ff */
[C---:B------:R-:W-:Y:S01]  /*2470*/  LEA R2, R33.reuse, R0, 0x1 ;  /* 0x0000000021027211 */ /* 0x040fe200078e08ff */
[----:B------:R1:W-:Y:S01]  /*2480*/  STL.64 [R1+0x98], R44 ;  /* 0x0000982c01007387 */ /* 0x0003e20000100a00 */
[----:B------:R-:W-:Y:S02]  /*2490*/  LEA.HI.X.SX32 R43, R8, R31, 0x1, P2 ;  /* 0x0000001f082b7211 */ /* 0x000fe400010f0eff */
[----:B------:R-:W-:-:S02]  /*24a0*/  LEA R3, R33, R2, 0x1 ;  /* 0x0000000221037211 */ /* 0x000fc400078e08ff */
[----:B------:R-:W-:Y:S01]  /*24b0*/  LEA R25, R35, R24, 0x1 ;  /* 0x0000001823197211 */ /* 0x000fe200078e08ff */
[----:B------:R2:W-:Y:S01]  /*24c0*/  STL.64 [R1+0x90], R42 ;  /* 0x0000902a01007387 */ /* 0x0005e20000100a00 */
[C---:B0-----:R-:W-:Y:S02]  /*24d0*/  LEA R40, P3, R10.reuse, R29, 0x1 ;  /* 0x0000001d0a287211 */ /* 0x041fe400078608ff */
[----:B------:R-:W-:Y:S02]  /*24e0*/  LEA R5, R33, R3, 0x1 ;  /* 0x0000000321057211 */ /* 0x000fe400078e08ff */
[----:B------:R-:W-:Y:S02]  /*24f0*/  LEA.HI.X.SX32 R41, R10, R31, 0x1, P3 ;  /* 0x0000001f0a297211 */ /* 0x000fe400018f0eff */
[----:B-1----:R-:W-:Y:S02]  /*2500*/  LEA R44, P1, R11, R29, 0x1 ;  /* 0x0000001d0b2c7211 */ /* 0x002fe400078208ff */
[----:B------:R-:W-:Y:S01]  /*2510*/  LEA R26, R35, R25, 0x1 ;  /* 0x00000019231a7211 */ /* 0x000fe200078e08ff */
[----:B------:R0:W-:Y:S01]  /*2520*/  STL.64 [R1+0x88], R40 ;  /* 0x0000882801007387 */ /* 0x0001e20000100a00 */
[----:B------:R-:W-:-:S02]  /*2530*/  LEA.HI.X.SX32 R45, R11, R31, 0x1, P1 ;  /* 0x0000001f0b2d7211 */ /* 0x000fc400008f0eff */
[C---:B--2---:R-:W-:Y:S02]  /*2540*/  LEA R42, P2, R4.reuse, R29, 0x1 ;  /* 0x0000001d042a7211 */ /* 0x044fe400078408ff */
[----:B------:R-:W-:Y:S01]  /*2550*/  MOV R190, 0x3f800000 ;  /* 0x3f80000000be7802 */ /* 0x000fe20000000f00 */
[----:B------:R-:W-:Y:S01]  /*2560*/  STL.64 [R1+0x80], R44 ;  /* 0x0000802c01007387 */ /* 0x000fe20000100a00 */
[----:B------:R-:W-:Y:S02]  /*2570*/  LEA.HI.X.SX32 R43, R4, R31, 0x1, P2 ;  /* 0x0000001f042b7211 */ /* 0x000fe400010f0eff */
[----:B------:R-:W-:Y:S02]  /*2580*/  LEA R4, R33, R5, 0x1 ;  /* 0x0000000521047211 */ /* 0x000fe400078e08ff */
[----:B------:R-:W-:Y:S01]  /*2590*/  MOV R189, 0x3f800000 ;  /* 0x3f80000000bd7802 */ /* 0x000fe20000000f00 */
[----:B------:R1:W-:Y:S01]  /*25a0*/  STL.64 [R1+0x78], R42 ;  /* 0x0000782a01007387 */ /* 0x0003e20000100a00 */
[----:B0-----:R-:W-:-:S02]  /*25b0*/  LEA R40, P3, R12, R29, 0x1 ;  /* 0x0000001d0c287211 */ /* 0x001fc400078608ff */
[----:B------:R-:W-:Y:S02]  /*25c0*/  LEA R8, R33, R4, 0x1 ;  /* 0x0000000421087211 */ /* 0x000fe400078e08ff */
[----:B------:R-:W-:Y:S02]  /*25d0*/  LEA.HI.X.SX32 R41, R12, R31, 0x1, P3 ;  /* 0x0000001f0c297211 */ /* 0x000fe400018f0eff */
[C---:B------:R-:W-:Y:S02]  /*25e0*/  LEA R10, P3, R3.reuse, R29, 0x1 ;  /* 0x0000001d030a7211 */ /* 0x040fe400078608ff */
[----:B------:R-:W-:Y:S01]  /*25f0*/  MOV R188, 0x3f800000 ;  /* 0x3f80000000bc7802 */ /* 0x000fe20000000f00 */
[----:B------:R0:W-:Y:S01]  /*2600*/  STL.64 [R1+0x70], R40 ;  /* 0x0000702801007387 */ /* 0x0001e20000100a00 */
[----:B------:R-:W-:Y:S02]  /*2610*/  LEA.HI.X.SX32 R11, R3, R31, 0x1, P3 ;  /* 0x0000001f030b7211 */ /* 0x000fe400018f0eff */
[----:B-1----:R-:W-:-:S02]  /*2620*/  LEA R42, P1, R0, R29, 0x1 ;  /* 0x0000001d002a7211 */ /* 0x002fc400078208ff */
[----:B------:R-:W-:Y:S02]  /*2630*/  LEA R12, P3, R8, R29, 0x1 ;  /* 0x0000001d080c7211 */ /* 0x000fe400078608ff */
[-C--:B------:R-:W-:Y:S02]  /*2640*/  LEA.HI.X.SX32 R43, R0, R31.reuse, 0x1, P1 ;  /* 0x0000001f002b7211 */ /* 0x080fe400008f0eff */
[----:B------:R-:W-:Y:S02]  /*2650*/  LEA R0, R33, R8, 0x1 ;  /* 0x0000000821007211 */ /* 0x000fe400078e08ff */
[----:B------:R-:W-:Y:S01]  /*2660*/  LEA.HI.X.SX32 R13, R8, R31, 0x1, P3 ;  /* 0x0000001f080d7211 */ /* 0x000fe200018f0eff */
[----:B------:R1:W-:Y:S01]  /*2670*/  STL.64 [R1+0x68], R42 ;  /* 0x0000682a01007387 */ /* 0x0003e20000100a00 */
[----:B0-----:R-:W-:Y:S02]  /*2680*/  LEA R40, P2, R2, R29, 0x1 ;  /* 0x0000001d02287211 */ /* 0x001fe400078408ff */
[----:B------:R-:W-:-:S02]  /*2690*/  LOP3.LUT R252, R6, 0x60, RZ, 0x3c, !PT ;  /* 0x0000006006fc7812 */ /* 0x000fc400078e3cff */
[----:B------:R-:W-:Y:S02]  /*26a0*/  LEA.HI.X.SX32 R41, R2, R31, 0x1, P2 ;  /* 0x0000001f02297211 */ /* 0x000fe400010f0eff */
[----:B------:R-:W-:-:S03]  /*26b0*/  LOP3.LUT R213, R9, 0x40, RZ, 0x3c, !PT ;  /* 0x0000004009d57812 */ /* 0x000fc600078e3cff */
[----:B------:R0:W-:Y:S01]  /*26c0*/  STL.64 [R1+0x60], R40 ;  /* 0x0000602801007387 */ /* 0x0001e20000100a00 */
[----:B-1----:R-:W-:-:S03]  /*26d0*/  LEA R42, P1, R5, R29, 0x1 ;  /* 0x0000001d052a7211 */ /* 0x002fc600078208ff */
[----:B------:R1:W-:Y:S01]  /*26e0*/  STL.64 [R1+0x58], R10 ;  /* 0x0000580a01007387 */ /* 0x0003e20000100a00 */
[----:B------:R-:W-:-:S05]  /*26f0*/  LEA.HI.X.SX32 R43, R5, R31, 0x1, P1 ;  /* 0x0000001f052b7211 */ /* 0x000fca00008f0eff */
[----:B------:R-:W-:Y:S01]  /*2700*/  STL.64 [R1+0x50], R42 ;  /* 0x0000502a01007387 */ /* 0x000fe20000100a00 */
[----:B0-----:R-:W-:-:S03]  /*2710*/  LEA R40, P2, R4, R29, 0x1 ;  /* 0x0000001d04287211 */ /* 0x001fc600078408ff */
[----:B------:R0:W-:Y:S01]  /*2720*/  STL.64 [R1+0x40], R12 ;  /* 0x0000400c01007387 */ /* 0x0001e20000100a00 */
[----:B-1----:R-:W-:Y:S02]  /*2730*/  LEA R10, P4, R0, R29, 0x1 ;  /* 0x0000001d000a7211 */ /* 0x002fe400078808ff */
[-C--:B------:R-:W-:Y:S02]  /*2740*/  LEA.HI.X.SX32 R41, R4, R31.reuse, 0x1, P2 ;  /* 0x0000001f04297211 */ /* 0x080fe400010f0eff */
[----:B------:R-:W-:Y:S02]  /*2750*/  LEA.HI.X.SX32 R11, R0, R31, 0x1, P4 ;  /* 0x0000001f000b7211 */ /* 0x000fe400020f0eff */
[----:B------:R-:W-:Y:S01]  /*2760*/  LEA R0, R35, R26, 0x1 ;  /* 0x0000001a23007211 */ /* 0x000fe200078e08ff */
[----:B------:R-:W-:Y:S01]  /*2770*/  STL.64 [R1+0x48], R40 ;  /* 0x0000482801007387 */ /* 0x000fe20000100a00 */
[-C--:B------:R-:W-:Y:S02]  /*2780*/  LEA R4, P2, R17, R193.reuse, 0x1 ;  /* 0x000000c111047211 */ /* 0x080fe400078408ff */
[----:B------:R-:W-:Y:S01]  /*2790*/  LEA R2, R35, R0, 0x1 ;  /* 0x0000000023027211 */ /* 0x000fe200078e08ff */
[----:B------:R1:W-:Y:S01]  /*27a0*/  STL.64 [R1+0x38], R10 ;  /* 0x0000380a01007387 */ /* 0x0003e20000100a00 */
[----:B0-----:R-:W-:-:S02]  /*27b0*/  LEA R12, P1, R14, R193, 0x1 ;  /* 0x000000c10e0c7211 */ /* 0x001fc400078208ff */
[-C--:B------:R-:W-:Y:S01]  /*27c0*/  LEA.HI.X.SX32 R5, R17, R27.reuse, 0x1, P2 ;  /* 0x0000001b11057211 */ /* 0x080fe200010f0eff */
[----:B------:R-:W-:Y:S01]  /*27d0*/  STL.64 [R1+0x30], R38 ;  /* 0x0000302601007387 */ /* 0x000fe20000100a00 */
[----:B------:R-:W-:Y:S02]  /*27e0*/  LEA.HI.X.SX32 R13, R14, R27, 0x1, P1 ;  /* 0x0000001b0e0d7211 */ /* 0x000fe400008f0eff */
[----:B------:R-:W-:-:S03]  /*27f0*/  LEA R3, R35, R2, 0x1 ;  /* 0x0000000223037211 */ /* 0x000fc600078e08ff */
[----:B------:R0:W-:Y:S01]  /*2800*/  STL.64 [R1+0x28], R12 ;  /* 0x0000280c01007387 */ /* 0x0001e20000100a00 */
[----:B-1----:R-:W-:-:S04]  /*2810*/  LEA R10, P0, R15, R193, 0x1 ;  /* 0x000000c10f0a7211 */ /* 0x002fc800078008ff */
[----:B------:R-:W-:Y:S02]  /*2820*/  LEA.HI.X.SX32 R11, R15, R27, 0x1, P0 ;  /* 0x0000001b0f0b7211 */ /* 0x000fe400000f0eff */
[----:B------:R-:W-:-:S03]  /*2830*/  LEA R14, P0, R18, R193, 0x1 ;  /* 0x000000c1120e7211 */ /* 0x000fc600078008ff */
[----:B------:R1:W-:Y:S01]  /*2840*/  STL.64 [R1+0x20], R10 ;  /* 0x0000200a01007387 */ /* 0x0003e20000100a00 */
[C---:B0-----:R-:W-:Y:S02]  /*2850*/  LEA R12, P1, R19.reuse, R193, 0x1 ;  /* 0x000000c1130c7211 */ /* 0x041fe400078208ff */
[-C--:B------:R-:W-:Y:S01]  /*2860*/  LEA.HI.X.SX32 R15, R18, R27.reuse, 0x1, P0 ;  /* 0x0000001b120f7211 */ /* 0x080fe200000f0eff */
[----:B------:R0:W-:Y:S01]  /*2870*/  STL.64 [R1+0x18], R4 ;  /* 0x0000180401007387 */ /* 0x0001e20000100a00 */
[----:B------:R-:W-:Y:S02]  /*2880*/  LEA.HI.X.SX32 R13, R19, R27, 0x1, P1 ;  /* 0x0000001b130d7211 */ /* 0x000fe400008f0eff */
[CC--:B------:R-:W-:Y:S01]  /*2890*/  LEA R250, P0, R21.reuse, R193.reuse, 0x1 ;  /* 0x000000c115fa7211 */ /* 0x0c0fe200078008ff */
[----:B------:R-:W-:Y:S01]  /*28a0*/  STL.64 [R1+0x10], R14 ;  /* 0x0000100e01007387 */ /* 0x000fe20000100a00 */
[----:B------:R-:W-:Y:S02]  /*28b0*/  LEA R248, P1, R22, R193, 0x1 ;  /* 0x000000c116f87211 */ /* 0x000fe400078208ff */
[----:B------:R-:W-:Y:S01]  /*28c0*/  LEA.HI.X.SX32 R251, R21, R27, 0x1, P0 ;  /* 0x0000001b15fb7211 */ /* 0x000fe200000f0eff */
[----:B------:R-:W-:Y:S01]  /*28d0*/  STL.64 [R1+0x8], R12 ;  /* 0x0000080c01007387 */ /* 0x000fe20000100a00 */
[----:B-1----:R-:W-:-:S02]  /*28e0*/  LEA R10, P2, R20, R193, 0x1 ;  /* 0x000000c1140a7211 */ /* 0x002fc400078408ff */
[----:B------:R-:W-:Y:S02]  /*28f0*/  LEA R244, P0, R24, R193, 0x1 ;  /* 0x000000c118f47211 */ /* 0x000fe400078008ff */
[C---:B0-----:R-:W-:Y:S02]  /*2900*/  LEA R4, R35.reuse, R3, 0x1 ;  /* 0x0000000323047211 */ /* 0x041fe400078e08ff */
[----:B------:R-:W-:Y:S02]  /*2910*/  LEA.HI.X.SX32 R11, R20, R27, 0x1, P2 ;  /* 0x0000001b140b7211 */ /* 0x000fe400010f0eff */
[----:B------:R-:W-:Y:S02]  /*2920*/  LEA R5, R35, R4, 0x1 ;  /* 0x0000000423057211 */ /* 0x000fe400078e08ff */
[----:B------:R-:W-:Y:S01]  /*2930*/  LEA R246, P2, R23, R193, 0x1 ;  /* 0x000000c117f67211 */ /* 0x000fe200078408ff */
[----:B------:R0:W-:Y:S01]  /*2940*/  STL.64 [R1], R10 ;  /* 0x0000000a01007387 */ /* 0x0001e20000100a00 */
[----:B------:R-:W-:-:S02]  /*2950*/  LEA R8, R35, R5, 0x1 ;  /* 0x0000000523087211 */ /* 0x000fc400078e08ff */
[----:B------:R-:W-:Y:S02]  /*2960*/  LEA.HI.X.SX32 R249, R22, R27, 0x1, P1 ;  /* 0x0000001b16f97211 */ /* 0x000fe400008f0eff */
[----:B------:R-:W-:Y:S02]  /*2970*/  LEA R242, P1, R25, R193, 0x1 ;  /* 0x000000c119f27211 */ /* 0x000fe400078208ff */
[----:B------:R-:W-:Y:S02]  /*2980*/  LEA.HI.X.SX32 R245, R24, R27, 0x1, P0 ;  /* 0x0000001b18f57211 */ /* 0x000fe400000f0eff */
[----:B------:R-:W-:Y:S02]  /*2990*/  LEA R238, P0, R0, R193, 0x1 ;  /* 0x000000c100ee7211 */ /* 0x000fe400078008ff */
[----:B------:R-:W-:Y:S02]  /*29a0*/  LEA.HI.X.SX32 R247, R23, R27, 0x1, P2 ;  /* 0x0000001b17f77211 */ /* 0x000fe400010f0eff */
[----:B0-----:R-:W-:-:S02]  /*29b0*/  LEA R10, R35, R8, 0x1 ;  /* 0x00000008230a7211 */ /* 0x001fc400078e08ff */
[----:B------:R-:W-:Y:S02]  /*29c0*/  LEA R240, P2, R26, R193, 0x1 ;  /* 0x000000c11af07211 */ /* 0x000fe400078408ff */
[----:B------:R-:W-:Y:S02]  /*29d0*/  LEA R11, R35, R10, 0x1 ;  /* 0x0000000a230b7211 */ /* 0x000fe400078e08ff */
[----:B------:R-:W-:Y:S02]  /*29e0*/  LEA.HI.X.SX32 R243, R25, R27, 0x1, P1 ;  /* 0x0000001b19f37211 */ /* 0x000fe400008f0eff */
[C---:B------:R-:W-:Y:S02]  /*29f0*/  LEA R12, R35.reuse, R11, 0x1 ;  /* 0x0000000b230c7211 */ /* 0x040fe400078e08ff */
[----:B------:R-:W-:Y:S02]  /*2a00*/  LEA R236, P1, R2, R193, 0x1 ;  /* 0x000000c102ec7211 */ /* 0x000fe400078208ff */
[----:B------:R-:W-:-:S02]  /*2a10*/  LEA R13, R35, R12, 0x1 ;  /* 0x0000000c230d7211 */ /* 0x000fc400078e08ff */
[----:B------:R-:W-:Y:S02]  /*2a20*/  LEA.HI.X.SX32 R239, R0, R27, 0x1, P0 ;  /* 0x0000001b00ef7211 */ /* 0x000fe400000f0eff */
[----:B------:R-:W-:Y:S02]  /*2a30*/  LEA R0, R35, R13, 0x1 ;  /* 0x0000000d23007211 */ /* 0x000fe400078e08ff */
[----:B------:R-:W-:Y:S02]  /*2a40*/  LEA.HI.X.SX32 R241, R26, R27, 0x1, P2 ;  /* 0x0000001b1af17211 */ /* 0x000fe400010f0eff */
[----:B------:R-:W-:Y:S02]  /*2a50*/  LEA R234, P2, R3, R193, 0x1 ;  /* 0x000000c103ea7211 */ /* 0x000fe400078408ff */
[----:B------:R-:W-:Y:S02]  /*2a60*/  LEA.HI.X.SX32 R237, R2, R27, 0x1, P1 ;  /* 0x0000001b02ed7211 */ /* 0x000fe400008f0eff */
[----:B------:R-:W-:-:S02]  /*2a70*/  LEA R2, R35, R0, 0x1 ;  /* 0x0000000023027211 */ /* 0x000fc400078e08ff */
[----:B------:R-:W-:Y:S02]  /*2a80*/  LEA.HI.X.SX32 R235, R3, R27, 0x1, P2 ;  /* 0x0000001b03eb7211 */ /* 0x000fe400010f0eff */
[CC--:B------:R-:W-:Y:S02]  /*2a90*/  LEA R232, P0, R4.reuse, R193.reuse, 0x1 ;  /* 0x000000c104e87211 */ /* 0x0c0fe400078008ff */
[----:B------:R-:W-:Y:S02]  /*2aa0*/  LEA R3, R35, R2, 0x1 ;  /* 0x0000000223037211 */ /* 0x000fe400078e08ff */
[----:B------:R-:W-:Y:S02]  /*2ab0*/  LEA R230, P1, R5, R193, 0x1 ;  /* 0x000000c105e67211 */ /* 0x000fe400078208ff */
[----:B------:R-:W-:Y:S02]  /*2ac0*/  LEA.HI.X.SX32 R233, R4, R27, 0x1, P0 ;  /* 0x0000001b04e97211 */ /* 0x000fe400000f0eff */
[----:B------:R-:W-:-:S02]  /*2ad0*/  LEA R4, R35, R3, 0x1 ;  /* 0x0000000323047211 */ /* 0x000fc400078e08ff */
[C---:B------:R-:W-:Y:S02]  /*2ae0*/  LEA R228, P2, R8.reuse, R193, 0x1 ;  /* 0x000000c108e47211 */ /* 0x040fe400078408ff */
[----:B------:R-:W-:Y:S02]  /*2af0*/  LEA.HI.X.SX32 R231, R5, R27, 0x1, P1 ;  /* 0x0000001b05e77211 */ /* 0x000fe400008f0eff */
[----:B------:R-:W-:Y:S02]  /*2b00*/  LEA R224, P1, R11, R193, 0x1 ;  /* 0x000000c10be07211 */ /* 0x000fe400078208ff */
[----:B------:R-:W-:Y:S02]  /*2b10*/  LEA R5, R35, R4, 0x1 ;  /* 0x0000000423057211 */ /* 0x000fe400078e08ff */
[----:B------:R-:W-:Y:S02]  /*2b20*/  LEA.HI.X.SX32 R229, R8, R27, 0x1, P2 ;  /* 0x0000001b08e57211 */ /* 0x000fe400010f0eff */
[----:B------:R-:W-:-:S02]  /*2b30*/  LEA R226, P0, R10, R193, 0x1 ;  /* 0x000000c10ae27211 */ /* 0x000fc400078008ff */
[----:B------:R-:W-:Y:S02]  /*2b40*/  LEA R222, P2, R12, R193, 0x1 ;  /* 0x000000c10cde7211 */ /* 0x000fe400078408ff */
[----:B------:R-:W-:Y:S02]  /*2b50*/  LEA.HI.X.SX32 R225, R11, R27, 0x1, P1 ;  /* 0x0000001b0be17211 */ /* 0x000fe400008f0eff */
[----:B------:R-:W-:Y:S02]  /*2b60*/  LEA R218, P1, R0, R193, 0x1 ;  /* 0x000000c100da7211 */ /* 0x000fe400078208ff */
[----:B------:R-:W-:Y:S02]  /*2b70*/  LEA R8, R35, R5, 0x1 ;  /* 0x0000000523087211 */ /* 0x000fe400078e08ff */
[-C--:B------:R-:W-:Y:S02]  /*2b80*/  LEA.HI.X.SX32 R227, R10, R27.reuse, 0x1, P0 ;  /* 0x0000001b0ae37211 */ /* 0x080fe400000f0eff */
[----:B------:R-:W-:-:S02]  /*2b90*/  LEA.HI.X.SX32 R223, R12, R27, 0x1, P2 ;  /* 0x0000001b0cdf7211 */ /* 0x000fc400010f0eff */
[-C--:B------:R-:W-:Y:S02]  /*2ba0*/  LEA R220, P0, R13, R193.reuse, 0x1 ;  /* 0x000000c10ddc7211 */ /* 0x080fe400078008ff */
[----:B------:R-:W-:Y:S02]  /*2bb0*/  LEA R216, P2, R2, R193, 0x1 ;  /* 0x000000c102d87211 */ /* 0x000fe400078408ff */
[-C--:B------:R-:W-:Y:S02]  /*2bc0*/  LEA.HI.X.SX32 R219, R0, R27.reuse, 0x1, P1 ;  /* 0x0000001b00db7211 */ /* 0x080fe400008f0eff */
[----:B------:R-:W-:Y:S02]  /*2bd0*/  LEA R0, R35, R8, 0x1 ;  /* 0x0000000823007211 */ /* 0x000fe400078e08ff */
[-C--:B------:R-:W-:Y:S02]  /*2be0*/  LEA.HI.X.SX32 R221, R13, R27.reuse, 0x1, P0 ;  /* 0x0000001b0ddd7211 */ /* 0x080fe400000f0eff */
[----:B------:R-:W-:-:S02]  /*2bf0*/  LEA.HI.X.SX32 R217, R2, R27, 0x1, P2 ;  /* 0x0000001b02d97211 */ /* 0x000fc400010f0eff */
[-C--:B------:R-:W-:Y:S02]  /*2c00*/  LEA R214, P0, R3, R193.reuse, 0x1 ;  /* 0x000000c103d67211 */ /* 0x080fe400078008ff */
[----:B------:R-:W-:Y:S02]  /*2c10*/  LEA R2, R35, R0, 0x1 ;  /* 0x0000000023027211 */ /* 0x000fe400078e08ff */
[-C--:B------:R-:W-:Y:S02]  /*2c20*/  LEA R202, P1, R4, R193.reuse, 0x1 ;  /* 0x000000c104ca7211 */ /* 0x080fe400078208ff */
[----:B------:R-:W-:Y:S02]  /*2c30*/  LEA R200, P2, R5, R193, 0x1 ;  /* 0x000000c105c87211 */ /* 0x000fe400078408ff */
[----:B------:R-:W-:Y:S02]  /*2c40*/  LEA.HI.X.SX32 R215, R3, R27, 0x1, P0 ;  /* 0x0000001b03d77211 */ /* 0x000fe400000f0eff */
[----:B------:R-:W-:-:S02]  /*2c50*/  LEA R3, R35, R2, 0x1 ;  /* 0x0000000223037211 */ /* 0x000fc400078e08ff */
[-C--:B------:R-:W-:Y:S02]  /*2c60*/  LEA.HI.X.SX32 R203, R4, R27.reuse, 0x1, P1 ;  /* 0x0000001b04cb7211 */ /* 0x080fe400008f0eff */
[----:B------:R-:W-:Y:S02]  /*2c70*/  LEA.HI.X.SX32 R201, R5, R27, 0x1, P2 ;  /* 0x0000001b05c97211 */ /* 0x000fe400010f0eff */
[-C--:B------:R-:W-:Y:S02]  /*2c80*/  LEA R198, P0, R8, R193.reuse, 0x1 ;  /* 0x000000c108c67211 */ /* 0x080fe400078008ff */
[-C--:B------:R-:W-:Y:S02]  /*2c90*/  LEA R196, P1, R0, R193.reuse, 0x1 ;  /* 0x000000c100c47211 */ /* 0x080fe400078208ff */
[-C--:B------:R-:W-:Y:S02]  /*2ca0*/  LEA R194, P2, R2, R193.reuse, 0x1 ;  /* 0x000000c102c27211 */ /* 0x080fe400078408ff */
[----:B------:R-:W-:-:S02]  /*2cb0*/  LEA R192, P3, R3, R193, 0x1 ;  /* 0x000000c103c07211 */ /* 0x000fc400078608ff */
[-C--:B------:R-:W-:Y:S02]  /*2cc0*/  LEA.HI.X.SX32 R199, R8, R27.reuse, 0x1, P0 ;  /* 0x0000001b08c77211 */ /* 0x080fe400000f0eff */
[-C--:B------:R-:W-:Y:S02]  /*2cd0*/  LEA.HI.X.SX32 R197, R0, R27.reuse, 0x1, P1 ;  /* 0x0000001b00c57211 */ /* 0x080fe400008f0eff */
[-C--:B------:R-:W-:Y:S02]  /*2ce0*/  LEA.HI.X.SX32 R195, R2, R27.reuse, 0x1, P2 ;  /* 0x0000001b02c37211 */ /* 0x080fe400010f0eff */
[----:B------:R-:W-:Y:S02]  /*2cf0*/  LEA.HI.X.SX32 R193, R3, R27, 0x1, P3 ;  /* 0x0000001b03c17211 */ /* 0x000fe400018f0eff */
[----:B------:R-:W-:Y:S02]  /*2d00*/  MOV R2, 0xff800000 ;  /* 0xff80000000027802 */ /* 0x000fe40000000f00 */
[----:B------:R-:W-:-:S02]  /*2d10*/  MOV R8, RZ ;  /* 0x000000ff00087202 */ /* 0x000fc40000000f00 */
[----:B------:R-:W-:Y:S02]  /*2d20*/  MOV R5, RZ ;  /* 0x000000ff00057202 */ /* 0x000fe40000000f00 */
[----:B------:R-:W-:Y:S02]  /*2d30*/  MOV R0, RZ ;  /* 0x000000ff00007202 */ /* 0x000fe40000000f00 */
[----:B------:R-:W-:Y:S02]  /*2d40*/  MOV R10, 0xff800000 ;  /* 0xff800000000a7802 */ /* 0x000fe40000000f00 */
[----:B------:R-:W-:Y:S02]  /*2d50*/  MOV R4, 0xff800000 ;  /* 0xff80000000047802 */ /* 0x000fe40000000f00 */
[----:B------:R-:W-:Y:S02]  /*2d60*/  MOV R3, 0xff800000 ;  /* 0xff80000000037802 */ /* 0x000fe40000000f00 */
[----:B------:R-:W-:-:S02]  /*2d70*/  LOP3.LUT R12, R6, 0x20, RZ, 0x3c, !PT ;  /* 0x00000020060c7812 */ /* 0x000fc400078e3cff */
[----:B------:R-:W-:Y:S02]  /*2d80*/  LOP3.LUT R11, R6, 0x40, RZ, 0x3c, !PT ;  /* 0x00000040060b7812 */ /* 0x000fe400078e3cff */
.L_x_2:
[----:B------:R-:W2:Y:S04]  /*2d90*/  LDL.64 R16, [R1+0x118] ;  /* 0x0001180001107983 */ /* 0x000ea80000100a00 */
[----:B------:R-:W3:Y:S04]  /*2da0*/  LDL.64 R14, [R1+0x108] ;  /* 0x00010800010e7983 */ /* 0x000ee80000100a00 */
[----:B------:R-:W4:Y:S04]  /*2db0*/  LDL.64 R32, [R1+0xf8] ;  /* 0x0000f80001207983 */ /* 0x000f280000100a00 */
[----:B------:R-:W5:Y:S04]  /*2dc0*/  LDL.64 R24, [R1+0x130] ;  /* 0x0001300001187983 */ /* 0x000f680000100a00 */
[----:B------:R-:W4:Y:S04]  /*2dd0*/  LDL.64 R18, [R1+0x128] ;  /* 0x0001280001127983 */ /* 0x000f280000100a00 */
        /* <DEDUP_REMOVED lines=25> */
[----:B------:R-:W4:Y:S01]  /*2f70*/  LDL.64 R178, [R1+0x10] ;  /* 0x0000100001b27983 */ /* 0x000f220000100a00 */
[----:B--2---:R-:W-:-:S04]  /*2f80*/  IMAD.WIDE R16, R8, 0x2, R16 ;  /* 0x0000000208107825 */ /* 0x004fc800078e0210 */
[C---:B---3--:R-:W-:Y:S02]  /*2f90*/  IMAD.WIDE R14, R8.reuse, 0x2, R14 ;  /* 0x00000002080e7825 */ /* 0x048fe400078e020e */
[----:B------:R0:W2:Y:S04]  /*2fa0*/  LDG.E.U16 R16, [R16.64] ;  /* 0x0000000410107981 */ /* 0x0000a8000c1e1500 */
[----:B0-----:R0:W3:Y:S01]  /*2fb0*/  LDG.E.U16 R17, [R14.64] ;  /* 0x000000040e117981 */ /* 0x0010e2000c1e1500 */
[----:B-----5:R-:W-:-:S04]  /*2fc0*/  IMAD.WIDE R24, R8, 0x2, R24 ;  /* 0x0000000208187825 */ /* 0x020fc800078e0218 */
[C---:B----4-:R-:W-:Y:S01]  /*2fd0*/  IMAD.WIDE R18, R8.reuse, 0x2, R18 ;  /* 0x0000000208127825 */ /* 0x050fe200078e0212 */
[----:B------:R1:W4:Y:S03]  /*2fe0*/  LDG.E.U16 R11, [R24.64] ;  /* 0x00000004180b7981 */ /* 0x000326000c1e1500 */
[C---:B0-----:R-:W-:Y:S02]  /*2ff0*/  IMAD.WIDE R14, R8.reuse, 0x2, R32 ;  /* 0x00000002080e7825 */ /* 0x041fe400078e0220 */
[----:B------:R0:W5:Y:S04]  /*3000*/  LDG.E.U16 R19, [R18.64] ;  /* 0x0000000412137981 */ /* 0x000168000c1e1500 */
[----:B------:R-:W2:Y:S01]  /*3010*/  LDL.64 R32, [R1+0x50] ;  /* 0x0000500001207983 */ /* 0x000ea20000100a00 */
[----:B------:R-:W-:-:S03]  /*3020*/  IMAD.WIDE R12, R8, 0x2, R12 ;  /* 0x00000002080c7825 */ /* 0x000fc600078e020c */
[----:B------:R0:W3:Y:S01]  /*3030*/  LDG.E.U16 R15, [R14.64] ;  /* 0x000000040e0f7981 */ /* 0x0000e2000c1e1500 */
[----:B------:R-:W-:-:S03]  /*3040*/  IMAD.WIDE R30, R8, 0x2, R30 ;  /* 0x00000002081e7825 */ /* 0x000fc600078e021e */
[----:B------:R0:W3:Y:S01]  /*3050*/  LDG.E.U16 R12, [R12.64] ;  /* 0x000000040c0c7981 */ /* 0x0000e2000c1e1500 */
[----:B------:R-:W-:-:S04]  /*3060*/  IMAD.WIDE R28, R8, 0x2, R28 ;  /* 0x00000002081c7825 */ /* 0x000fc800078e021c */
[C---:B-1----:R-:W-:Y:S01]  /*3070*/  IMAD.WIDE R24, R8.reuse, 0x2, R44 ;  /* 0x0000000208187825 */ /* 0x042fe200078e022c */
[----:B0-----:R0:W3:Y:S04]  /*3080*/  LDG.E.U16 R18, [R28.64] ;  /* 0x000000041c127981 */ /* 0x0010e8000c1e1500 */
[----:B------:R-:W3:Y:S04]  /*3090*/  LDL.64 R44, [R1+0x40] ;  /* 0x00004000012c7983 */ /* 0x000ee80000100a00 */
[----:B------:R1:W4:Y:S01]  /*30a0*/  LDG.E.U16 R13, [R30.64] ;  /* 0x000000041e0d7981 */ /* 0x000322000c1e1500 */
[----:B0-----:R-:W-:-:S03]  /*30b0*/  IMAD.WIDE R28, R8, 0x2, R50 ;  /* 0x00000002081c7825 */ /* 0x001fc600078e0232 */
[----:B------:R0:W4:Y:S04]  /*30c0*/  LDG.E.U16 R14, [R24.64] ;  /* 0x00000004180e7981 */ /* 0x000128000c1e1500 */
[----:B------:R-:W4:Y:S01]  /*30d0*/  LDL.64 R50, [R1+0x58] ;  /* 0x0000580001327983 */ /* 0x000f220000100a00 */
[----:B-1----:R-:W-:-:S03]  /*30e0*/  IMAD.WIDE R30, R8, 0x2, R52 ;  /* 0x00000002081e7825 */ /* 0x002fc600078e0234 */
[----:B------:R-:W4:Y:S01]  /*30f0*/  LDL.64 R52, [R1+0x78] ;  /* 0x0000780001347983 */ /* 0x000f220000100a00 */
[----:B0-----:R-:W-:-:S03]  /*3100*/  IMAD.WIDE R24, R8, 0x2, R48 ;  /* 0x0000000208187825 */ /* 0x001fc600078e0230 */
[----:B------:R-:W5:Y:S01]  /*3110*/  LDL.64 R48, [R1+0x38] ;  /* 0x0000380001307983 */ /* 0x000f620000100a00 */
[----:B------:R-:W-:-:S04]  /*3120*/  IMAD.WIDE R20, R8, 0x2, R20 ;  /* 0x0000000208147825 */ /* 0x000fc800078e0214 */
[C---:B------:R-:W-:Y:S02]  /*3130*/  IMAD.WIDE R26, R8.reuse, 0x2, R26 ;  /* 0x00000002081a7825 */ /* 0x040fe400078e021a */
[----:B------:R0:W5:Y:S02]  /*3140*/  LDG.E.U16 R20, [R20.64] ;  /* 0x0000000414147981 */ /* 0x000164000c1e1500 */
[----:B------:R-:W-:-:S04]  /*3150*/  IMAD.WIDE R22, R8, 0x2, R22 ;  /* 0x0000000208167825 */ /* 0x000fc800078e0216 */
[C---:B------:R-:W-:Y:S02]  /*3160*/  IMAD.WIDE R34, R8.reuse, 0x2, R34 ;  /* 0x0000000208227825 */ /* 0x040fe400078e0222 */
[----:B------:R1:W5:Y:S04]  /*3170*/  LDG.E.U16 R22, [R22.64] ;  /* 0x0000000416167981 */ /* 0x000368000c1e1500 */
[----:B0-----:R0:W5:Y:S04]  /*3180*/  LDG.E.U16 R21, [R26.64] ;  /* 0x000000041a157981 */ /* 0x001168000c1e1500 */
[----:B------:R0:W5:Y:S04]  /*3190*/  LDG.E.U16 R34, [R34.64] ;  /* 0x0000000422227981 */ /* 0x000168000c1e1500 */
[----:B-1----:R1:W5:Y:S01]  /*31a0*/  LDG.E.U16 R23, [R30.64] ;  /* 0x000000041e177981 */ /* 0x002362000c1e1500 */
[----:B0-----:R-:W-:-:S03]  /*31b0*/  IMAD.WIDE R26, R8, 0x2, R36 ;  /* 0x00000002081a7825 */ /* 0x001fc600078e0224 */
[----:B------:R0:W5:Y:S04]  /*31c0*/  LDG.E.U16 R36, [R24.64] ;  /* 0x0000000418247981 */ /* 0x000168000c1e1500 */
[----:B------:R0:W5:Y:S01]  /*31d0*/  LDG.E.U16 R37, [R26.64] ;  /* 0x000000041a257981 */ /* 0x000162000c1e1500 */
[----:B-1----:R-:W-:-:S03]  /*31e0*/  IMAD.WIDE R30, R8, 0x2, R38 ;  /* 0x00000002081e7825 */ /* 0x002fc600078e0226 */
[----:B------:R1:W5:Y:S01]  /*31f0*/  LDG.E.U16 R35, [R28.64] ;  /* 0x000000041c237981 */ /* 0x000362000c1e1500 */
[----:B0-----:R-:W-:-:S04]  /*3200*/  IMAD.WIDE R26, R8, 0x2, R42 ;  /* 0x00000002081a7825 */ /* 0x001fc800078e022a */
[C---:B-1----:R-:W-:Y:S01]  /*3210*/  IMAD.WIDE R28, R8.reuse, 0x2, R40 ;  /* 0x00000002081c7825 */ /* 0x042fe200078e0228 */
[----:B------:R0:W5:Y:S03]  /*3220*/  LDG.E.U16 R39, [R26.64] ;  /* 0x000000041a277981 */ /* 0x000166000c1e1500 */
[C---:B------:R-:W-:Y:S01]  /*3230*/  IMAD.WIDE R24, R8.reuse, 0x2, R84 ;  /* 0x0000000208187825 */ /* 0x040fe200078e0254 */
[----:B------:R1:W5:Y:S04]  /*3240*/  LDG.E.U16 R41, [R30.64] ;  /* 0x000000041e297981 */ /* 0x000368000c1e1500 */
[----:B------:R1:W5:Y:S01]  /*3250*/  LDG.E.U16 R38, [R24.64] ;  /* 0x0000000418267981 */ /* 0x000362000c1e1500 */
[----:B0-----:R-:W-:-:S03]  /*3260*/  IMAD.WIDE R26, R8, 0x2, R72 ;  /* 0x00000002081a7825 */ /* 0x001fc600078e0248 */
[----:B------:R0:W5:Y:S01]  /*3270*/  LDG.E.U16 R40, [R28.64] ;  /* 0x000000041c287981 */ /* 0x000162000c1e1500 */
[----:B-1----:R-:W-:-:S04]  /*3280*/  IMAD.WIDE R30, R8, 0x2, R46 ;  /* 0x00000002081e7825 */ /* 0x002fc800078e022e */
[C---:B------:R-:W-:Y:S01]  /*3290*/  IMAD.WIDE R24, R8.reuse, 0x2, R74 ;  /* 0x0000000208187825 */ /* 0x040fe200078e024a */
[----:B------:R1:W5:Y:S03]  /*32a0*/  LDG.E.U16 R46, [R30.64] ;  /* 0x000000041e2e7981 */ /* 0x000366000c1e1500 */
[C---:B0-----:R-:W-:Y:S01]  /*32b0*/  IMAD.WIDE R28, R8.reuse, 0x2, R62 ;  /* 0x00000002081c7825 */ /* 0x041fe200078e023e */
[----:B------:R0:W5:Y:S03]  /*32c0*/  LDG.E.U16 R43, [R24.64] ;  /* 0x00000004182b7981 */ /* 0x000166000c1e1500 */
[----:B0-----:R-:W-:-:S04]  /*32d0*/  IMAD.WIDE R24, R8, 0x2, R60 ;  /* 0x0000000208187825 */ /* 0x001fc800078e023c */
[----:B--2---:R-:W-:-:S05]  /*32e0*/  IMAD.WIDE R32, R8, 0x2, R32 ;  /* 0x0000000208207825 */ /* 0x004fca00078e0220 */
[----:B------:R3:W2:Y:S02]  /*32f0*/  LDG.E.U16 R42, [R32.64] ;  /* 0x00000004202a7981 */ /* 0x0006a4000c1e1500 */
[C---:B---3--:R-:W-:Y:S02]  /*3300*/  IMAD.WIDE R32, R8.reuse, 0x2, R44 ;  /* 0x0000000208207825 */ /* 0x048fe400078e022c */
[----:B------:R0:W3:Y:S04]  /*3310*/  LDG.E.U16 R44, [R26.64] ;  /* 0x000000041a2c7981 */ /* 0x0000e8000c1e1500 */
[----:B------:R4:W3:Y:S04]  /*3320*/  LDG.E.U16 R45, [R28.64] ;  /* 0x000000041c2d7981 */ /* 0x0008e8000c1e1500 */
[----:B------:R5:W3:Y:S01]  /*3330*/  LDG.E.U16 R47, [R32.64] ;  /* 0x00000004202f7981 */ /* 0x000ae2000c1e1500 */
[----:B0-----:R-:W-:-:S04]  /*3340*/  IMAD.WIDE R26, R8, 0x2, R54 ;  /* 0x00000002081a7825 */ /* 0x001fc800078e0236 */
[C---:B----4-:R-:W-:Y:S01]  /*3350*/  IMAD.WIDE R28, R8.reuse, 0x2, R52 ;  /* 0x00000002081c7825 */ /* 0x050fe200078e0234 */
[----:B------:R-:W4:Y:S03]  /*3360*/  LDG.E.U16 R55, [R26.64] ;  /* 0x000000041a377981 */ /* 0x000f26000c1e1500 */
[C---:B-1----:R-:W-:Y:S01]  /*3370*/  IMAD.WIDE R30, R8.reuse, 0x2, R50 ;  /* 0x00000002081e7825 */ /* 0x042fe200078e0232 */
[----:B------:R-:W4:Y:S03]  /*3380*/  LDG.E.U16 R53, [R24.64] ;  /* 0x0000000418357981 */ /* 0x000f26000c1e1500 */
[----:B-----5:R-:W-:Y:S01]  /*3390*/  IMAD.WIDE R32, R8, 0x2, R48 ;  /* 0x0000000208207825 */ /* 0x020fe200078e0230 */
[----:B------:R-:W5:Y:S04]  /*33a0*/  LDG.E.U16 R73, [R28.64] ;  /* 0x000000041c497981 */ /* 0x000f68000c1e1500 */
[----:B------:R-:W4:Y:S04]  /*33b0*/  LDG.E.U16 R75, [R30.64] ;  /* 0x000000041e4b7981 */ /* 0x000f28000c1e1500 */
[----:B------:R-:W4:Y:S04]  /*33c0*/  LDG.E.U16 R85, [R32.64] ;  /* 0x0000000420557981 */ /* 0x000f28000c1e1500 */
[----:B------:R-:W-:Y:S01]  /*33d0*/  BAR.SYNC.DEFER_BLOCKING 0x0 ;  /* 0x0000000000007b1d */ /* 0x000fe20000010000 */
[----:B------:R-:W-:-:S02]  /*33e0*/  LOP3.LUT R205, R6, 0x20, RZ, 0x3c, !PT ;  /* 0x0000002006cd7812 */ /* 0x000fc400078e3cff */
[----:B------:R-:W-:-:S03]  /*33f0*/  LOP3.LUT R204, R6, 0x40, RZ, 0x3c, !PT ;  /* 0x0000004006cc7812 */ /* 0x000fc600078e3cff */
[----:B------:R-:W-:Y:S04]  /*3400*/  STS.U16 [R6+0x4000], R11 ;  /* 0x0040000b06007388 */ /* 0x000fe80000000400 */
[----:B------:R-:W-:Y:S04]  /*3410*/  STS.U16 [R6+0x4400], R12 ;  /* 0x0044000c06007388 */ /* 0x000fe80000000400 */
[----:B------:R-:W-:Y:S04]  /*3420*/  STS.U16 [R6+0x4800], R13 ;  /* 0x0048000d06007388 */ /* 0x000fe80000000400 */
[----:B------:R-:W-:Y:S04]  /*3430*/  STS.U16 [R6+0x4c00], R23 ;  /* 0x004c001706007388 */ /* 0x000fe80000000400 */
[----:B------:R-:W-:Y:S04]  /*3440*/  STS.U16 [R6+0x5000], R36 ;  /* 0x0050002406007388 */ /* 0x000fe80000000400 */
[----:B------:R-:W-:Y:S04]  /*3450*/  STS.U16 [R6+0x5400], R39 ;  /* 0x0054002706007388 */ /* 0x000fe80000000400 */
[----:B------:R-:W-:Y:S04]  /*3460*/  STS.U16 [R6+0x5800], R41 ;  /* 0x0058002906007388 */ /* 0x000fe80000000400 */
[----:B--2---:R-:W-:Y:S04]  /*3470*/  STS.U16 [R6+0x5c00], R42 ;  /* 0x005c002a06007388 */ /* 0x004fe80000000400 */
[----:B------:R-:W-:Y:S04]  /*3480*/  STS.U16 [R205+0x4100], R19 ;  /* 0x00410013cd007388 */ /* 0x000fe80000000400 */
[----:B------:R-:W-:Y:S04]  /*3490*/  STS.U16 [R205+0x4500], R17 ;  /* 0x00450011cd007388 */ /* 0x000fe80000000400 */
[----:B------:R-:W-:Y:S04]  /*34a0*/  STS.U16 [R205+0x4900], R18 ;  /* 0x00490012cd007388 */ /* 0x000fe80000000400 */
[----:B------:R-:W-:Y:S04]  /*34b0*/  STS.U16 [R205+0x4d00], R34 ;  /* 0x004d0022cd007388 */ /* 0x000fe80000000400 */
[----:B------:R-:W-:Y:S04]  /*34c0*/  STS.U16 [R205+0x5100], R37 ;  /* 0x00510025cd007388 */ /* 0x000fe80000000400 */
[----:B------:R-:W-:Y:S04]  /*34d0*/  STS.U16 [R205+0x5500], R40 ;  /* 0x00550028cd007388 */ /* 0x000fe80000000400 */
[----:B---3--:R-:W-:Y:S04]  /*34e0*/  STS.U16 [R205+0x5900], R44 ;  /* 0x0059002ccd007388 */ /* 0x008fe80000000400 */
        /* <DEDUP_REMOVED lines=12> */
[----:B----4-:R-:W-:Y:S04]  /*35b0*/  STS.U16 [R252+0x4f00], R53 ;  /* 0x004f0035fc007388 */ /* 0x010fe80000000400 */
[----:B------:R-:W-:Y:S04]  /*35c0*/  STS.U16 [R252+0x5300], R55 ;  /* 0x00530037fc007388 */ /* 0x000fe80000000400 */
[----:B-----5:R-:W-:Y:S04]  /*35d0*/  STS.U16 [R252+0x5700], R73 ;  /* 0x00570049fc007388 */ /* 0x020fe80000000400 */
[----:B------:R-:W-:Y:S04]  /*35e0*/  STS.U16 [R252+0x5b00], R75 ;  /* 0x005b004bfc007388 */ /* 0x000fe80000000400 */
[----:B------:R-:W-:Y:S04]  /*35f0*/  STS.U16 [R252+0x5f00], R85 ;  /* 0x005f0055fc007388 */ /* 0x000fe80000000400 */
[----:B------:R-:W-:Y:S06]  /*3600*/  BAR.SYNC.DEFER_BLOCKING 0x0 ;  /* 0x0000000000007b1d */ /* 0x000fec0000010000 */
[----:B------:R-:W-:Y:S04]  /*3610*/  LDSM.16.MT88.4 R48, [R7] ;  /* 0x000000000730783b */ /* 0x000fe80000004200 */
[----:B------:R-:W0:Y:S04]  /*3620*/  LDSM.16.M88.4 R60, [R9+0x4000] ;  /* 0x00400000093c783b */ /* 0x000e280000000200 */
[----:B------:R-:W1:Y:S04]  /*3630*/  LDSM.16.M88.4 R148, [R9+0x4400] ;  /* 0x004400000994783b */ /* 0x000e680000000200 */
[----:B------:R-:W2:Y:S04]  /*3640*/  LDSM.16.M88.4 R152, [R9+0x4800] ;  /* 0x004800000998783b */ /* 0x000ea80000000200 */
[----:B------:R-:W3:Y:S04]  /*3650*/  LDSM.16.M88.4 R32, [R9+0x4c00] ;  /* 0x004c00000920783b */ /* 0x000ee80000000200 */
[----:B------:R-:W4:Y:S04]  /*3660*/  LDSM.16.M88.4 R92, [R9+0x5000] ;  /* 0x00500000095c783b */ /* 0x000f280000000200 */
[----:B------:R-:W5:Y:S04]  /*3670*/  LDSM.16.M88.4 R24, [R9+0x5400] ;  /* 0x005400000918783b */ /* 0x000f680000000200 */
[----:B------:R-:W3:Y:S04]  /*3680*/  LDSM.16.M88.4 R96, [R9+0x5800] ;  /* 0x005800000960783b */ /* 0x000ee80000000200 */
[----:B------:R-:W4:Y:S04]  /*3690*/  LDSM.16.MT88.4 R88, [R7+0x80] ;  /* 0x000080000758783b */ /* 0x000f280000004200 */
[----:B------:R-:W4:Y:S04]  /*36a0*/  LDSM.16.M88.4 R12, [R9+0x5c00] ;  /* 0x005c0000090c783b */ /* 0x000f280000000200 */
[----:B------:R-:W5:Y:S04]  /*36b0*/  LDSM.16.MT88.4 R72, [R7+0x1000] ;  /* 0x001000000748783b */ /* 0x000f680000004200 */
[----:B------:R-:W5:Y:S01]  /*36c0*/  LDSM.16.MT88.4 R16, [R7+0x1080] ;  /* 0x001080000710783b */ /* 0x000f620000004200 */
[C---:B0-----:R-:W-:Y:S03]  /*36d0*/  HMMA.16816.F32 R140, R48.reuse, R60, RZ ;  /* 0x0000003c308c723c */ /* 0x041fe600000018ff */
[----:B------:R-:W-:Y:S05]  /*36e0*/  LDSM.16.MT88.4 R172, [R7+0x2080] ;  /* 0x0020800007ac783b */ /* 0x000fea0000004200 */
[C---:B-1----:R-:W-:Y:S08]  /*36f0*/  HMMA.16816.F32 R100, R48.reuse, R148, RZ ;  /* 0x000000943064723c */ /* 0x042ff000000018ff */
[C---:B--2---:R-:W-:Y:S08]  /*3700*/  HMMA.16816.F32 R128, R48.reuse, R152, RZ ;  /* 0x000000983080723c */ /* 0x044ff000000018ff */
[C---:B---3--:R-:W-:Y:S08]  /*3710*/  HMMA.16816.F32 R184, R48.reuse, R32, RZ ;  /* 0x0000002030b8723c */ /* 0x048ff000000018ff */
[C---:B----4-:R-:W-:Y:S08]  /*3720*/  HMMA.16816.F32 R180, R48.reuse, R92, RZ ;  /* 0x0000005c30b4723c */ /* 0x050ff000000018ff */
[C---:B-----5:R-:W-:Y:S08]  /*3730*/  HMMA.16816.F32 R52, R48.reuse, R24, RZ ;  /* 0x000000183034723c */ /* 0x060ff000000018ff */
[----:B------:R-:W-:Y:S08]  /*3740*/  HMMA.16816.F32 R104, R48, R96, RZ ;  /* 0x000000603068723c */ /* 0x000ff000000018ff */
[C---:B------:R-:W-:Y:S08]  /*3750*/  HMMA.16816.F32 R44, R88.reuse, R60, RZ ;  /* 0x0000003c582c723c */ /* 0x040ff000000018ff */
[C---:B------:R-:W-:Y:S08]  /*3760*/  HMMA.16816.F32 R40, R88.reuse, R148, RZ ;  /* 0x000000945828723c */ /* 0x040ff000000018ff */
[C---:B------:R-:W-:Y:S08]  /*3770*/  HMMA.16816.F32 R36, R88.reuse, R152, RZ ;  /* 0x000000985824723c */ /* 0x040ff000000018ff */
[C---:B------:R-:W-:Y:S08]  /*3780*/  HMMA.16816.F32 R84, R88.reuse, R32, RZ ;  /* 0x000000205854723c */ /* 0x040ff000000018ff */
[C---:B------:R-:W-:Y:S08]  /*3790*/  HMMA.16816.F32 R28, R88.reuse, R92, RZ ;  /* 0x0000005c581c723c */ /* 0x040ff000000018ff */
[C---:B------:R-:W-:Y:S08]  /*37a0*/  HMMA.16816.F32 R164, R88.reuse, R24, RZ ;  /* 0x0000001858a4723c */ /* 0x040ff000000018ff */
[----:B------:R-:W-:Y:S08]  /*37b0*/  HMMA.16816.F32 R20, R88, R96, RZ ;  /* 0x000000605814723c */ /* 0x000ff000000018ff */
[-C--:B------:R-:W-:Y:S08]  /*37c0*/  HMMA.16816.F32 R48, R48, R12.reuse, RZ ;  /* 0x0000000c3030723c */ /* 0x080ff000000018ff */
[----:B------:R-:W-:Y:S08]  /*37d0*/  HMMA.16816.F32 R88, R88, R12, RZ ;  /* 0x0000000c5858723c */ /* 0x000ff000000018ff */
[C---:B------:R-:W-:Y:S08]  /*37e0*/  HMMA.16816.F32 R140, R72.reuse, R62, R140 ;  /* 0x0000003e488c723c */ /* 0x040ff0000000188c */
[C---:B------:R-:W-:Y:S08]  /*37f0*/  HMMA.16816.F32 R100, R72.reuse, R150, R100 ;  /* 0x000000964864723c */ /* 0x040ff00000001864 */
[C---:B------:R-:W-:Y:S08]  /*3800*/  HMMA.16816.F32 R128, R72.reuse, R154, R128 ;  /* 0x0000009a4880723c */ /* 0x040ff00000001880 */
[C---:B------:R-:W-:Y:S08]  /*3810*/  HMMA.16816.F32 R184, R72.reuse, R34, R184 ;  /* 0x0000002248b8723c */ /* 0x040ff000000018b8 */
[C---:B------:R-:W-:Y:S08]  /*3820*/  HMMA.16816.F32 R180, R72.reuse, R94, R180 ;  /* 0x0000005e48b4723c */ /* 0x040ff000000018b4 */
[C---:B------:R-:W-:Y:S08]  /*3830*/  HMMA.16816.F32 R52, R72.reuse, R26, R52 ;  /* 0x0000001a4834723c */ /* 0x040ff00000001834 */
[C---:B------:R-:W-:Y:S08]  /*3840*/  HMMA.16816.F32 R104, R72.reuse, R98, R104 ;  /* 0x000000624868723c */ /* 0x040ff00000001868 */
[----:B------:R-:W-:Y:S01]  /*3850*/  HMMA.16816.F32 R72, R72, R14, R48 ;  /* 0x0000000e4848723c */ /* 0x000fe20000001830 */
[----:B------:R-:W-:Y:S07]  /*3860*/  LDSM.16.M88.4 R48, [R213+0x4000] ;  /* 0x00400000d530783b */ /* 0x000fee0000000200 */
[C---:B------:R-:W-:Y:S01]  /*3870*/  HMMA.16816.F32 R96, R16.reuse, R98, R20 ;  /* 0x000000621060723c */ /* 0x040fe20000001814 */
[----:B------:R-:W-:Y:S07]  /*3880*/  LDSM.16.M88.4 R20, [R213+0x5400] ;  /* 0x00540000d514783b */ /* 0x000fee0000000200 */
[C---:B------:R-:W-:Y:S01]  /*3890*/  HMMA.16816.F32 R88, R16.reuse, R14, R88 ;  /* 0x0000000e1058723c */ /* 0x040fe20000001858 */
[----:B------:R-:W0:Y:S07]  /*38a0*/  LDSM.16.MT88.4 R12, [R7+0x2000] ;  /* 0x00200000070c783b */ /* 0x000e2e0000004200 */
[C---:B------:R-:W-:Y:S01]  /*38b0*/  HMMA.16816.F32 R60, R16.reuse, R62, R44 ;  /* 0x0000003e103c723c */ /* 0x040fe2000000182c */
[----:B------:R-:W1:Y:S07]  /*38c0*/  LDSM.16.M88.4 R44, [R213+0x4400] ;  /* 0x00440000d52c783b */ /* 0x000e6e0000000200 */
[C---:B------:R-:W-:Y:S01]  /*38d0*/  HMMA.16816.F32 R148, R16.reuse, R150, R40 ;  /* 0x000000961094723c */ /* 0x040fe20000001828 */
[----:B------:R-:W2:Y:S07]  /*38e0*/  LDSM.16.M88.4 R40, [R213+0x4800] ;  /* 0x00480000d528783b */ /* 0x000eae0000000200 */
[C---:B------:R-:W-:Y:S01]  /*38f0*/  HMMA.16816.F32 R152, R16.reuse, R154, R36 ;  /* 0x0000009a1098723c */ /* 0x040fe20000001824 */
[----:B------:R-:W3:Y:S07]  /*3900*/  LDSM.16.M88.4 R36, [R213+0x4c00] ;  /* 0x004c0000d524783b */ /* 0x000eee0000000200 */
[C---:B------:R-:W-:Y:S01]  /*3910*/  HMMA.16816.F32 R84, R16.reuse, R34, R84 ;  /* 0x000000221054723c */ /* 0x040fe20000001854 */
[----:B------:R-:W4:Y:S07]  /*3920*/  LDSM.16.M88.4 R32, [R213+0x5000] ;  /* 0x00500000d520783b */ /* 0x000f2e0000000200 */
[C---:B------:R-:W-:Y:S01]  /*3930*/  HMMA.16816.F32 R92, R16.reuse, R94, R28 ;  /* 0x0000005e105c723c */ /* 0x040fe2000000181c */
[----:B------:R-:W2:Y:S07]  /*3940*/  LDSM.16.M88.4 R28, [R213+0x5800] ;  /* 0x00580000d51c783b */ /* 0x000eae0000000200 */
[----:B------:R-:W-:Y:S01]  /*3950*/  HMMA.16816.F32 R164, R16, R26, R164 ;  /* 0x0000001a10a4723c */ /* 0x000fe200000018a4 */
[----:B------:R-:W3:Y:S07]  /*3960*/  LDSM.16.M88.4 R24, [R213+0x5c00] ;  /* 0x005c0000d518783b */ /* 0x000eee0000000200 */
[C---:B0-----:R-:W-:Y:S08]  /*3970*/  HMMA.16816.F32 R52, R12.reuse, R20, R52 ;  /* 0x000000140c34723c */ /* 0x041ff00000001834 */
[----:B------:R-:W-:Y:S08]  /*3980*/  HMMA.16816.F32 R140, R12, R48, R140 ;  /* 0x000000300c8c723c */ /* 0x000ff0000000188c */
[----:B------:R-:W-:Y:S07]  /*3990*/  HMMA.16816.F32 R164, R172, R20, R164 ;  /* 0x00000014aca4723c */ /* 0x000fee00000018a4 */
[C---:B------:R-:W-:Y:S01]  /*39a0*/  IMAD.WIDE R20, R5.reuse, 0x2, R208 ;  /* 0x0000000205147825 */ /* 0x040fe200078e02d0 */
[C---:B-1----:R-:W-:Y:S01]  /*39b0*/  HMMA.16816.F32 R100, R12.reuse, R44, R100 ;  /* 0x0000002c0c64723c */ /* 0x042fe20000001864 */
[----:B------:R-:W5:Y:S07]  /*39c0*/  LDL.64 R208, [R1+0x20] ;  /* 0x0000200001d07983 */ /* 0x000f6e0000100a00 */
[C---:B--2---:R-:W-:Y:S08]  /*39d0*/  HMMA.16816.F32 R128, R12.reuse, R40, R128 ;  /* 0x000000280c80723c */ /* 0x044ff00000001880 */
[C---:B---3--:R-:W-:Y:S08]  /*39e0*/  HMMA.16816.F32 R184, R12.reuse, R36, R184 ;  /* 0x000000240cb8723c */ /* 0x048ff000000018b8 */
[C---:B----4-:R-:W-:Y:S08]  /*39f0*/  HMMA.16816.F32 R180, R12.reuse, R32, R180 ;  /* 0x000000200cb4723c */ /* 0x050ff000000018b4 */
[----:B------:R-:W-:Y:S08]  /*3a00*/  HMMA.16816.F32 R104, R12, R28, R104 ;  /* 0x0000001c0c68723c */ /* 0x000ff00000001868 */
[C---:B------:R-:W-:Y:S01]  /*3a10*/  HMMA.16816.F32 R60, R172.reuse, R48, R60 ;  /* 0x00000030ac3c723c */ /* 0x040fe2000000183c */
[----:B------:R-:W2:Y:S07]  /*3a20*/  LDL.64 R48, [R1] ;  /* 0x0000000001307983 */ /* 0x000eae0000100a00 */
[C---:B------:R-:W-:Y:S08]  /*3a30*/  HMMA.16816.F32 R92, R172.reuse, R32, R92 ;  /* 0x00000020ac5c723c */ /* 0x040ff0000000185c */
[----:B------:R-:W-:Y:S01]  /*3a40*/  HMMA.16816.F32 R152, R172, R40, R152 ;  /* 0x00000028ac98723c */ /* 0x000fe20000001898 */
[C---:B------:R-:W-:Y:S01]  /*3a50*/  IMAD.WIDE R18, R5.reuse, 0x2, R248 ;  /* 0x0000000205127825 */ /* 0x040fe200078e02f8 */
[----:B------:R0:W3:Y:S04]  /*3a60*/  LDG.E.U16 R20, [R20.64] ;  /* 0x0000000414147981 */ /* 0x0000e8000c1e1500 */
[----:B------:R1:W4:Y:S02]  /*3a70*/  LDG.E.U16 R16, [R18.64] ;  /* 0x0000000412107981 */ /* 0x000324000c1e1500 */
[----:B------:R-:W-:Y:S07]  /*3a80*/  HMMA.16816.F32 R72, R12, R24, R72 ;  /* 0x000000180c48723c */ /* 0x000fee0000001848 */
[----:B------:R-:W-:-:S02]  /*3a90*/  IMAD.WIDE R12, R5, 0x2, R206 ;  /* 0x00000002050c7825 */ /* 0x000fc400078e02ce */
[----:B------:R-:W3:Y:S04]  /*3aa0*/  LDL.64 R206, [R1+0x18] ;  /* 0x0000180001ce7983 */ /* 0x000ee80000100a00 */
[----:B------:R0:W4:Y:S01]  /*3ab0*/  LDG.E.U16 R17, [R12.64] ;  /* 0x000000040c117981 */ /* 0x000122000c1e1500 */
[----:B------:R-:W-:-:S04]  /*3ac0*/  IMAD.WIDE R14, R5, 0x2, R176 ;  /* 0x00000002050e7825 */ /* 0x000fc800078e02b0 */
[C---:B------:R-:W-:Y:S02]  /*3ad0*/  IMAD.WIDE R40, R5.reuse, 0x2, R240 ;  /* 0x0000000205287825 */ /* 0x040fe400078e02f0 */
[----:B------:R1:W4:Y:S02]  /*3ae0*/  LDG.E.U16 R15, [R14.64] ;  /* 0x000000040e0f7981 */ /* 0x000324000c1e1500 */
[----:B0-----:R-:W-:-:S05]  /*3af0*/  IMAD.WIDE R12, R5, 0x2, R246 ;  /* 0x00000002050c7825 */ /* 0x001fca00078e02f6 */
[----:B------:R0:W4:Y:S04]  /*3b00*/  LDG.E.U16 R33, [R12.64] ;  /* 0x000000040c217981 */ /* 0x000128000c1e1500 */
[----:B-1----:R1:W4:Y:S01]  /*3b10*/  LDG.E.U16 R14, [R40.64] ;  /* 0x00000004280e7981 */ /* 0x002322000c1e1500 */
[----:B0-----:R-:W-:-:S05]  /*3b20*/  IMAD.WIDE R12, R5, 0x2, R232 ;  /* 0x00000002050c7825 */ /* 0x001fca00078e02e8 */
[----:B------:R0:W4:Y:S01]  /*3b30*/  LDG.E.U16 R11, [R12.64] ;  /* 0x000000040c0b7981 */ /* 0x000122000c1e1500 */
[C---:B-1----:R-:W-:Y:S01]  /*3b40*/  IMAD.WIDE R40, R5.reuse, 0x2, R222 ;  /* 0x0000000205287825 */ /* 0x042fe200078e02de */
[----:B------:R-:W-:Y:S03]  /*3b50*/  HMMA.16816.F32 R84, R172, R36, R84 ;  /* 0x00000024ac54723c */ /* 0x000fe60000001854 */
[----:B0-----:R-:W-:-:S05]  /*3b60*/  IMAD.WIDE R12, R5, 0x2, R230 ;  /* 0x00000002050c7825 */ /* 0x001fca00078e02e6 */
[C---:B------:R-:W-:Y:S01]  /*3b70*/  HMMA.16816.F32 R148, R172.reuse, R44, R148 ;  /* 0x0000002cac94723c */ /* 0x040fe20000001894 */
[C---:B------:R-:W-:Y:S01]  /*3b80*/  IMAD.WIDE R36, R5.reuse, 0x2, R178 ;  /* 0x0000000205247825 */ /* 0x040fe200078e02b2 */
[----:B------:R0:W4:Y:S05]  /*3b90*/  LDG.E.U16 R13, [R12.64] ;  /* 0x000000040c0d7981 */ /* 0x00012a000c1e1500 */
[C---:B------:R-:W-:Y:S01]  /*3ba0*/  IMAD.WIDE R44, R5.reuse, 0x2, R224 ;  /* 0x00000002052c7825 */ /* 0x040fe200078e02e0 */
[----:B------:R1:W4:Y:S03]  /*3bb0*/  LDG.E.U16 R36, [R36.64] ;  /* 0x0000000424247981 */ /* 0x000326000c1e1500 */
[C---:B------:R-:W-:Y:S01]  /*3bc0*/  IMAD.WIDE R18, R5.reuse, 0x2, R238 ;  /* 0x0000000205127825 */ /* 0x040fe200078e02ee */
[----:B------:R-:W-:Y:S01]  /*3bd0*/  HMMA.16816.F32 R96, R172, R28, R96 ;  /* 0x0000001cac60723c */ /* 0x000fe20000001860 */
[----:B------:R-:W1:Y:S04]  /*3be0*/  LDSM.16.MT88.4 R176, [R7+0x3000] ;  /* 0x0030000007b0783b */ /* 0x000e680000004200 */
[----:B0-----:R0:W4:Y:S04]  /*3bf0*/  LDG.E.U16 R12, [R40.64] ;  /* 0x00000004280c7981 */ /* 0x001128000c1e1500 */
[----:B-1----:R1:W4:Y:S04]  /*3c00*/  LDG.E.U16 R37, [R44.64] ;  /* 0x000000042c257981 */ /* 0x002328000c1e1500 */
[----:B------:R1:W4:Y:S01]  /*3c10*/  LDG.E.U16 R19, [R18.64] ;  /* 0x0000000412137981 */ /* 0x000322000c1e1500 */
[----:B0-----:R-:W-:-:S04]  /*3c20*/  IMAD.WIDE R40, R5, 0x2, R214 ;  /* 0x0000000205287825 */ /* 0x001fc800078e02d6 */
[C---:B-1----:R-:W-:Y:S01]  /*3c30*/  IMAD.WIDE R44, R5.reuse, 0x2, R216 ;  /* 0x00000002052c7825 */ /* 0x042fe200078e02d8 */
[----:B------:R0:W4:Y:S04]  /*3c40*/  LDG.E.U16 R32, [R40.64] ;  /* 0x0000000428207981 */ /* 0x000128000c1e1500 */
[----:B------:R1:W4:Y:S01]  /*3c50*/  LDG.E.U16 R18, [R44.64] ;  /* 0x000000042c127981 */ /* 0x000322000c1e1500 */
[----:B0-----:R-:W-:-:S05]  /*3c60*/  IMAD.WIDE R40, R5, 0x2, R198 ;  /* 0x0000000205287825 */ /* 0x001fca00078e02c6 */
[----:B------:R0:W4:Y:S01]  /*3c70*/  LDG.E.U16 R21, [R40.64] ;  /* 0x0000000428157981 */ /* 0x000122000c1e1500 */
[----:B------:R-:W-:Y:S03]  /*3c80*/  HMMA.16816.F32 R88, R172, R24, R88 ;  /* 0x00000018ac58723c */ /* 0x000fe60000001858 */
[----:B------:R-:W0:Y:S05]  /*3c90*/  LDSM.16.MT88.4 R172, [R7+0x3080] ;  /* 0x0030800007ac783b */ /* 0x000e2a0000004200 */
[C---:B------:R-:W-:Y:S08]  /*3ca0*/  HMMA.16816.F32 R52, R176.reuse, R22, R52 ;  /* 0x00000016b034723c */ /* 0x040ff00000001834 */
[C---:B------:R-:W-:Y:S08]  /*3cb0*/  HMMA.16816.F32 R104, R176.reuse, R30, R104 ;  /* 0x0000001eb068723c */ /* 0x040ff00000001868 */
[C---:B------:R-:W-:Y:S08]  /*3cc0*/  HMMA.16816.F32 R72, R176.reuse, R26, R72 ;  /* 0x0000001ab048723c */ /* 0x040ff00000001848 */
[----:B------:R-:W-:Y:S08]  /*3cd0*/  HMMA.16816.F32 R180, R176, R34, R180 ;  /* 0x00000022b0b4723c */ /* 0x000ff000000018b4 */
[C---:B0-----:R-:W-:Y:S08]  /*3ce0*/  HMMA.16816.F32 R164, R172.reuse, R22, R164 ;  /* 0x00000016aca4723c */ /* 0x041ff000000018a4 */
[C---:B------:R-:W-:Y:S08]  /*3cf0*/  HMMA.16816.F32 R96, R172.reuse, R30, R96 ;  /* 0x0000001eac60723c */ /* 0x040ff00000001860 */
[C---:B------:R-:W-:Y:S07]  /*3d00*/  HMMA.16816.F32 R88, R172.reuse, R26, R88 ;  /* 0x0000001aac58723c */ /* 0x040fee0000001858 */
[C---:B------:R-:W-:Y:S01]  /*3d10*/  IMAD.WIDE R26, R5.reuse, 0x2, R250 ;  /* 0x00000002051a7825 */ /* 0x040fe200078e02fa */
[----:B------:R-:W-:Y:S08]  /*3d20*/  HMMA.16816.F32 R92, R172, R34, R92 ;  /* 0x00000022ac5c723c */ /* 0x000ff0000000185c */
[-C--:B------:R-:W-:Y:S08]  /*3d30*/  HMMA.16816.F32 R184, R176, R38.reuse, R184 ;  /* 0x00000026b0b8723c */ /* 0x080ff000000018b8 */
[----:B------:R-:W-:Y:S08]  /*3d40*/  HMMA.16816.F32 R84, R172, R38, R84 ;  /* 0x00000026ac54723c */ /* 0x000ff00000001854 */
[-C--:B------:R-:W-:Y:S08]  /*3d50*/  HMMA.16816.F32 R128, R176, R42.reuse, R128 ;  /* 0x0000002ab080723c */ /* 0x080ff00000001880 */
[----:B------:R-:W-:Y:S01]  /*3d60*/  HMMA.16816.F32 R152, R172, R42, R152 ;  /* 0x0000002aac98723c */ /* 0x000fe20000001898 */
[----:B-----5:R-:W-:-:S05]  /*3d70*/  IMAD.WIDE R24, R5, 0x2, R208 ;  /* 0x0000000205187825 */ /* 0x020fca00078e02d0 */
[----:B------:R0:W5:Y:S02]  /*3d80*/  LDG.E.U16 R31, [R24.64] ;  /* 0x00000004181f7981 */ /* 0x000164000c1e1500 */
[----:B0-----:R-:W-:-:S05]  /*3d90*/  IMAD.WIDE R24, R5, 0x2, R244 ;  /* 0x0000000205187825 */ /* 0x001fca00078e02f4 */
[----:B------:R0:W5:Y:S02]  /*3da0*/  LDG.E.U16 R35, [R24.64] ;  /* 0x0000000418237981 */ /* 0x000164000c1e1500 */
[----:B0-----:R-:W-:-:S05]  /*3db0*/  IMAD.WIDE R24, R5, 0x2, R242 ;  /* 0x0000000205187825 */ /* 0x001fca00078e02f2 */
[----:B------:R0:W5:Y:S01]  /*3dc0*/  LDG.E.U16 R34, [R24.64] ;  /* 0x0000000418227981 */ /* 0x000162000c1e1500 */
[----:B--2---:R-:W-:-:S05]  /*3dd0*/  IMAD.WIDE R28, R5, 0x2, R48 ;  /* 0x00000002051c7825 */ /* 0x004fca00078e0230 */
[----:B------:R2:W5:Y:S01]  /*3de0*/  LDG.E.U16 R30, [R28.64] ;  /* 0x000000041c1e7981 */ /* 0x000562000c1e1500 */
[----:B0-----:R-:W-:-:S05]  /*3df0*/  IMAD.WIDE R24, R5, 0x2, R228 ;  /* 0x0000000205187825 */ /* 0x001fca00078e02e4 */
[----:B------:R0:W5:Y:S01]  /*3e00*/  LDG.E.U16 R41, [R24.64] ;  /* 0x0000000418297981 */ /* 0x000162000c1e1500 */
[----:B--2---:R-:W-:-:S05]  /*3e10*/  IMAD.WIDE R28, R5, 0x2, R234 ;  /* 0x00000002051c7825 */ /* 0x004fca00078e02ea */
[----:B------:R2:W5:Y:S01]  /*3e20*/  LDG.E.U16 R38, [R28.64] ;  /* 0x000000041c267981 */ /* 0x000562000c1e1500 */
[----:B---3--:R-:W-:-:S06]  /*3e30*/  IMAD.WIDE R22, R5, 0x2, R206 ;  /* 0x0000000205167825 */ /* 0x008fcc00078e02ce */
[----:B------:R3:W5:Y:S01]  /*3e40*/  LDG.E.U16 R23, [R22.64] ;  /* 0x0000000416177981 */ /* 0x000762000c1e1500 */
[----:B--2---:R-:W-:-:S04]  /*3e50*/  IMAD.WIDE R28, R5, 0x2, R196 ;  /* 0x00000002051c7825 */ /* 0x004fc800078e02c4 */
[C---:B0-----:R-:W-:Y:S01]  /*3e60*/  IMAD.WIDE R24, R5.reuse, 0x2, R220 ;  /* 0x0000000205187825 */ /* 0x041fe200078e02dc */
[----:B-1----:R0:W2:Y:S04]  /*3e70*/  LDG.E.U16 R44, [R28.64] ;  /* 0x000000041c2c7981 */ /* 0x0020a8000c1e1500 */
[----:B---3--:R1:W3:Y:S04]  /*3e80*/  LDG.E.U16 R22, [R26.64] ;  /* 0x000000041a167981 */ /* 0x0082e8000c1e1500 */
[----:B------:R0:W2:Y:S01]  /*3e90*/  LDG.E.U16 R43, [R24.64] ;  /* 0x00000004182b7981 */ /* 0x0000a2000c1e1500 */
[----:B-1----:R-:W-:-:S05]  /*3ea0*/  IMAD.WIDE R26, R5, 0x2, R236 ;  /* 0x00000002051a7825 */ /* 0x002fca00078e02ec */
[----:B------:R1:W2:Y:S01]  /*3eb0*/  LDG.E.U16 R39, [R26.64] ;  /* 0x000000041a277981 */ /* 0x0002a2000c1e1500 */
[----:B0-----:R-:W-:-:S04]  /*3ec0*/  IMAD.WIDE R28, R5, 0x2, R202 ;  /* 0x00000002051c7825 */ /* 0x001fc800078e02ca */
[C---:B------:R-:W-:Y:S01]  /*3ed0*/  IMAD.WIDE R24, R5.reuse, 0x2, R200 ;  /* 0x0000000205187825 */ /* 0x040fe200078e02c8 */
[----:B------:R0:W2:Y:S03]  /*3ee0*/  LDG.E.U16 R45, [R28.64] ;  /* 0x000000041c2d7981 */ /* 0x0000a6000c1e1500 */
[C---:B-1----:R-:W-:Y:S02]  /*3ef0*/  IMAD.WIDE R26, R5.reuse, 0x2, R226 ;  /* 0x00000002051a7825 */ /* 0x042fe400078e02e2 */
[----:B------:R-:W2:Y:S04]  /*3f00*/  LDG.E.U16 R24, [R24.64] ;  /* 0x0000000418187981 */ /* 0x000ea8000c1e1500 */
[----:B------:R1:W2:Y:S01]  /*3f10*/  LDG.E.U16 R40, [R26.64] ;  /* 0x000000041a287981 */ /* 0x0002a2000c1e1500 */
[----:B0-----:R-:W-:-:S06]  /*3f20*/  IMAD.WIDE R28, R5, 0x2, R192 ;  /* 0x00000002051c7825 */ /* 0x001fcc00078e02c0 */
[----:B------:R-:W2:Y:S01]  /*3f30*/  LDG.E.U16 R28, [R28.64] ;  /* 0x000000041c1c7981 */ /* 0x000ea2000c1e1500 */
[----:B-1----:R-:W-:-:S05]  /*3f40*/  IMAD.WIDE R26, R5, 0x2, R218 ;  /* 0x00000002051a7825 */ /* 0x002fca00078e02da */
[----:B------:R0:W2:Y:S02]  /*3f50*/  LDG.E.U16 R42, [R26.64] ;  /* 0x000000041a2a7981 */ /* 0x0000a4000c1e1500 */
[----:B0-----:R-:W-:-:S06]  /*3f60*/  IMAD.WIDE R26, R5, 0x2, R194 ;  /* 0x00000002051a7825 */ /* 0x001fcc00078e02c2 */
[----:B------:R-:W2:Y:S04]  /*3f70*/  LDG.E.U16 R26, [R26.64] ;  /* 0x000000041a1a7981 */ /* 0x000ea8000c1e1500 */
[----:B------:R-:W-:Y:S01]  /*3f80*/  BAR.SYNC.DEFER_BLOCKING 0x0 ;  /* 0x0000000000007b1d */ /* 0x000fe20000010000 */
[-C--:B------:R-:W-:Y:S08]  /*3f90*/  HMMA.16816.F32 R140, R176, R50.reuse, R140 ;  /* 0x00000032b08c723c */ /* 0x080ff0000000188c */
[----:B------:R-:W-:Y:S08]  /*3fa0*/  HMMA.16816.F32 R60, R172, R50, R60 ;  /* 0x00000032ac3c723c */ /* 0x000ff0000000183c */
[-C--:B------:R-:W-:Y:S01]  /*3fb0*/  HMMA.16816.F32 R100, R176, R46.reuse, R100 ;  /* 0x0000002eb064723c */ /* 0x080fe20000001864 */
[----:B------:R-:W-:Y:S07]  /*3fc0*/  STS.U16 [R6+0x4000], R20 ;  /* 0x0040001406007388 */ /* 0x000fee0000000400 */
[----:B------:R-:W-:Y:S01]  /*3fd0*/  HMMA.16816.F32 R148, R172, R46, R148 ;  /* 0x0000002eac94723c */ /* 0x000fe20000001894 */
[----:B----4-:R-:W-:Y:S04]  /*3fe0*/  STS.U16 [R6+0x4400], R36 ;  /* 0x0044002406007388 */ /* 0x010fe80000000400 */
[----:B------:R-:W-:Y:S04]  /*3ff0*/  STS.U16 [R6+0x4800], R16 ;  /* 0x0048001006007388 */ /* 0x000fe80000000400 */
[----:B------:R0:W-:Y:S04]  /*4000*/  STS.U16 [R6+0x4c00], R14 ;  /* 0x004c000e06007388 */ /* 0x0001e80000000400 */
[----:B------:R1:W-:Y:S04]  /*4010*/  STS.U16 [R6+0x5000], R11 ;  /* 0x0050000b06007388 */ /* 0x0003e80000000400 */
[----:B------:R-:W-:Y:S04]  /*4020*/  STS.U16 [R6+0x5400], R37 ;  /* 0x0054002506007388 */ /* 0x000fe80000000400 */
[----:B------:R-:W-:Y:S04]  /*4030*/  STS.U16 [R6+0x5800], R18 ;  /* 0x0058001206007388 */ /* 0x000fe80000000400 */
[----:B------:R-:W-:Y:S04]  /*4040*/  STS.U16 [R6+0x5c00], R21 ;  /* 0x005c001506007388 */ /* 0x000fe80000000400 */
[----:B------:R-:W-:Y:S04]  /*4050*/  STS.U16 [R205+0x4100], R17 ;  /* 0x00410011cd007388 */ /* 0x000fe80000000400 */
[----:B------:R-:W-:Y:S04]  /*4060*/  STS.U16 [R205+0x4500], R15 ;  /* 0x0045000fcd007388 */ /* 0x000fe80000000400 */
[----:B------:R-:W-:Y:S01]  /*4070*/  STS.U16 [R205+0x4900], R33 ;  /* 0x00490021cd007388 */ /* 0x000fe20000000400 */
[----:B0-----:R-:W-:-:S03]  /*4080*/  FMUL R14, R141, c[0x0][0x188] ;  /* 0x000062008d0e7a20 */ /* 0x001fc60000400000 */
[----:B------:R-:W-:Y:S01]  /*4090*/  STS.U16 [R205+0x4d00], R19 ;  /* 0x004d0013cd007388 */ /* 0x000fe20000000400 */
[----:B-1----:R-:W-:-:S03]  /*40a0*/  FMUL R11, R142, c[0x0][0x188] ;  /* 0x000062008e0b7a20 */ /* 0x002fc60000400000 */
[----:B------:R0:W-:Y:S04]  /*40b0*/  STS.U16 [R205+0x5100], R13 ;  /* 0x0051000dcd007388 */ /* 0x0001e80000000400 */
[----:B------:R1:W-:Y:S01]  /*40c0*/  STS.U16 [R205+0x5500], R12 ;  /* 0x0055000ccd007388 */ /* 0x0003e20000000400 */
[----:B0-----:R-:W-:Y:S02]  /*40d0*/  FMUL R13, R143, c[0x0][0x188] ;  /* 0x000062008f0d7a20 */ /* 0x001fe40000400000 */
[----:B-1----:R-:W-:-:S03]  /*40e0*/  FMUL R12, R140, c[0x0][0x188] ;  /* 0x000062008c0c7a20 */ /* 0x002fc60000400000 */
[----:B------:R-:W-:Y:S01]  /*40f0*/  FMNMX R11, R11, R13, !PT ;  /* 0x0000000d0b0b7209 */ /* 0x000fe20007800000 */
[----:B------:R-:W-:Y:S01]  /*4100*/  FMUL R13, R60, c[0x0][0x188] ;  /* 0x000062003c0d7a20 */ /* 0x000fe20000400000 */
[----:B------:R-:W-:Y:S01]  /*4110*/  FMNMX R12, R12, R14, !PT ;  /* 0x0000000e0c0c7209 */ /* 0x000fe20007800000 */
[----:B------:R-:W-:Y:S02]  /*4120*/  FMUL R14, R61, c[0x0][0x188] ;  /* 0x000062003d0e7a20 */ /* 0x000fe40000400000 */
[----:B------:R-:W-:Y:S02]  /*4130*/  FMUL R15, R62, c[0x0][0x188] ;  /* 0x000062003e0f7a20 */ /* 0x000fe40000400000 */
[----:B------:R-:W-:Y:S01]  /*4140*/  FMUL R16, R63, c[0x0][0x188] ;  /* 0x000062003f107a20 */ /* 0x000fe20000400000 */
[----:B------:R-:W-:Y:S01]  /*4150*/  FMNMX R13, R13, R14, !PT ;  /* 0x0000000e0d0d7209 */ /* 0x000fe20007800000 */
[----:B------:R-:W-:-:S03]  /*4160*/  FMUL R14, R100, c[0x0][0x188] ;  /* 0x00006200640e7a20 */ /* 0x000fc60000400000 */
[----:B------:R-:W-:Y:S01]  /*4170*/  FMNMX R15, R15, R16, !PT ;  /* 0x000000100f0f7209 */ /* 0x000fe20007800000 */
        /* <DEDUP_REMOVED lines=71> */
[----:B------:R-:W-:-:S04]  /*45f0*/  FMNMX R12, R13, R12, !PT ;  /* 0x0000000c0d0c7209 */ /* 0x000fc80007800000 */
[----:B------:R-:W-:Y:S02]  /*4600*/  FMNMX R11, R15, R11, !PT ;  /* 0x0000000b0f0b7209 */ /* 0x000fe40007800000 */
[----:B------:R-:W0:Y:S01]  /*4610*/  SHFL.BFLY PT, R15, R12, 0x2, 0x1f ;  /* 0x0c401f000c0f7f89 */ /* 0x000e2200000e0000 */
[----:B------:R-:W-:Y:S02]  /*4620*/  FMUL R13, R94, c[0x0][0x188] ;  /* 0x000062005e0d7a20 */ /* 0x000fe40000400000 */
        /* <DEDUP_REMOVED lines=11> */
[----:B------:R-:W-:Y:S02]  /*46e0*/  FMNMX R16, R17, R16, !PT ;  /* 0x0000001011107209 */ /* 0x000fe40007800000 */
[----:B0-----:R-:W-:Y:S01]  /*46f0*/  FMNMX R15, R12, R15, !PT ;  /* 0x0000000f0c0f7209 */ /* 0x001fe20007800000 */
[----:B------:R-:W-:Y:S01]  /*4700*/  FMUL R12, R75, c[0x0][0x188] ;  /* 0x000062004b0c7a20 */ /* 0x000fe20000400000 */
[----:B------:R-:W-:Y:S01]  /*4710*/  FMNMX R11, R14, R11, !PT ;  /* 0x0000000b0e0b7209 */ /* 0x000fe20007800000 */
[----:B------:R-:W-:-:S03]  /*4720*/  FMUL R14, R96, c[0x0][0x188] ;  /* 0x00006200600e7a20 */ /* 0x000fc60000400000 */
[----:B------:R-:W-:Y:S01]  /*4730*/  FMNMX R11, R12, R11, !PT ;  /* 0x0000000b0c0b7209 */ /* 0x000fe20007800000 */
[----:B------:R-:W-:Y:S01]  /*4740*/  FMUL R12, R97, c[0x0][0x188] ;  /* 0x00006200610c7a20 */ /* 0x000fe20000400000 */
[----:B------:R-:W-:Y:S02]  /*4750*/  FMNMX R16, R14, R16, !PT ;  /* 0x000000100e107209 */ /* 0x000fe40007800000 */
[----:B------:R-:W0:Y:S02]  /*4760*/  SHFL.BFLY PT, R14, R15, 0x1, 0x1f ;  /* 0x0c201f000f0e7f89 */ /* 0x000e2400000e0000 */
[----:B------:R-:W-:Y:S02]  /*4770*/  FMNMX R16, R12, R16, !PT ;  /* 0x000000100c107209 */ /* 0x000fe40007800000 */
[----:B------:R-:W1:Y:S01]  /*4780*/  SHFL.BFLY PT, R12, R11, 0x2, 0x1f ;  /* 0x0c401f000b0c7f89 */ /* 0x000e6200000e0000 */
[----:B------:R-:W-:Y:S02]  /*4790*/  FMUL R17, R95, c[0x0][0x188] ;  /* 0x000062005f117a20 */ /* 0x000fe40000400000 */
[----:B------:R-:W-:-:S03]  /*47a0*/  FMUL R18, R88, c[0x0][0x188] ;  /* 0x0000620058127a20 */ /* 0x000fc60000400000 */
[----:B------:R-:W-:Y:S01]  /*47b0*/  FMNMX R13, R17, R13, !PT ;  /* 0x0000000d110d7209 */ /* 0x000fe20007800000 */
[----:B------:R-:W-:Y:S01]  /*47c0*/  FMUL R17, R166, c[0x0][0x188] ;  /* 0x00006200a6117a20 */ /* 0x000fe20000400000 */
[----:B------:R-:W-:Y:S01]  /*47d0*/  FMNMX R16, R18, R16, !PT ;  /* 0x0000001012107209 */ /* 0x000fe20007800000 */
[----:B------:R-:W-:-:S03]  /*47e0*/  FMUL R18, R89, c[0x0][0x188] ;  /* 0x0000620059127a20 */ /* 0x000fc60000400000 */
[----:B------:R-:W-:Y:S01]  /*47f0*/  FMNMX R13, R17, R13, !PT ;  /* 0x0000000d110d7209 */ /* 0x000fe20007800000 */
[----:B------:R-:W-:-:S05]  /*4800*/  FMUL R17, R167, c[0x0][0x188] ;  /* 0x00006200a7117a20 */ /* 0x000fca0000400000 */
[----:B------:R-:W-:Y:S02]  /*4810*/  FMNMX R17, R17, R13, !PT ;  /* 0x0000000d11117209 */ /* 0x000fe40007800000 */
[----:B------:R-:W-:Y:S02]  /*4820*/  FMNMX R13, R18, R16, !PT ;  /* 0x00000010120d7209 */ /* 0x000fe40007800000 */
[----:B0-----:R-:W-:Y:S01]  /*4830*/  FMNMX R15, R15, R14, !PT ;  /* 0x0000000e0f0f7209 */ /* 0x001fe20007800000 */
[----:B------:R-:W-:Y:S01]  /*4840*/  FMUL R14, R98, c[0x0][0x188] ;  /* 0x00006200620e7a20 */ /* 0x000fe20000400000 */
[----:B-1----:R-:W-:Y:S01]  /*4850*/  FMNMX R12, R11, R12, !PT ;  /* 0x0000000c0b0c7209 */ /* 0x002fe20007800000 */
[----:B------:R-:W0:Y:S01]  /*4860*/  SHFL.BFLY PT, R16, R13, 0x2, 0x1f ;  /* 0x0c401f000d107f89 */ /* 0x000e2200000e0000 */
[----:B------:R-:W-:Y:S02]  /*4870*/  FMNMX R11, R15, R2, !PT ;  /* 0x000000020f0b7209 */ /* 0x000fe40007800000 */
[----:B------:R-:W-:Y:S01]  /*4880*/  FMNMX R14, R14, R17, !PT ;  /* 0x000000110e0e7209 */ /* 0x000fe20007800000 */
[----:B------:R-:W-:Y:S01]  /*4890*/  FMUL R17, R99, c[0x0][0x188] ;  /* 0x0000620063117a20 */ /* 0x000fe20000400000 */
[----:B------:R-:W1:Y:S04]  /*48a0*/  SHFL.BFLY PT, R15, R12, 0x1, 0x1f ;  /* 0x0c201f000c0f7f89 */ /* 0x000e6800000e0000 */
[----:B------:R-:W-:Y:S01]  /*48b0*/  FMNMX R14, R17, R14, !PT ;  /* 0x0000000e110e7209 */ /* 0x000fe20007800000 */
[----:B------:R-:W-:-:S05]  /*48c0*/  FMUL R17, R90, c[0x0][0x188] ;  /* 0x000062005a117a20 */ /* 0x000fca0000400000 */
[----:B------:R-:W-:Y:S01]  /*48d0*/  FMNMX R14, R17, R14, !PT ;  /* 0x0000000e110e7209 */ /* 0x000fe20007800000 */
[----:B------:R-:W-:-:S05]  /*48e0*/  FMUL R17, R91, c[0x0][0x188] ;  /* 0x000062005b117a20 */ /* 0x000fca0000400000 */
[----:B------:R-:W-:Y:S02]  /*48f0*/  FMNMX R14, R17, R14, !PT ;  /* 0x0000000e110e7209 */ /* 0x000fe40007800000 */
[----:B0-----:R-:W-:-:S03]  /*4900*/  FMNMX R13, R13, R16, !PT ;  /* 0x000000100d0d7209 */ /* 0x001fc60007800000 */
[----:B------:R-:W0:Y:S01]  /*4910*/  SHFL.BFLY PT, R16, R14, 0x2, 0x1f ;  /* 0x0c401f000e107f89 */ /* 0x000e2200000e0000 */
[----:B-1----:R-:W-:-:S03]  /*4920*/  FMNMX R12, R12, R15, !PT ;  /* 0x0000000f0c0c7209 */ /* 0x002fc60007800000 */
[----:B------:R-:W1:Y:S04]  /*4930*/  SHFL.BFLY PT, R15, R13, 0x1, 0x1f ;  /* 0x0c201f000d0f7f89 */ /* 0x000e6800000e0000 */
[----:B------:R-:W-:Y:S01]  /*4940*/  STS.U16 [R205+0x5900], R32 ;  /* 0x00590020cd007388 */ /* 0x000fe20000000400 */
[----:B------:R-:W-:-:S03]  /*4950*/  FMNMX R12, R12, R10, !PT ;  /* 0x0000000a0c0c7209 */ /* 0x000fc60007800000 */
[----:B--2---:R-:W-:Y:S04]  /*4960*/  STS.U16 [R205+0x5d00], R44 ;  /* 0x005d002ccd007388 */ /* 0x004fe80000000400 */
[----:B-----5:R-:W-:Y:S01]  /*4970*/  STS.U16 [R204+0x4200], R31 ;  /* 0x0042001fcc007388 */ /* 0x020fe20000000400 */
[----:B0-----:R-:W-:-:S03]  /*4980*/  FMNMX R14, R14, R16, !PT ;  /* 0x000000100e0e7209 */ /* 0x001fc60007800000 */
[----:B------:R-:W-:Y:S01]  /*4990*/  STS.U16 [R204+0x4600], R30 ;  /* 0x0046001ecc007388 */ /* 0x000fe20000000400 */
[----:B-1----:R-:W-:-:S03]  /*49a0*/  FMNMX R13, R13, R15, !PT ;  /* 0x0000000f0d0d7209 */ /* 0x002fc60007800000 */
[----:B------:R-:W0:Y:S04]  /*49b0*/  SHFL.BFLY PT, R15, R14, 0x1, 0x1f ;  /* 0x0c201f000e0f7f89 */ /* 0x000e2800000e0000 */
[----:B------:R-:W-:Y:S01]  /*49c0*/  STS.U16 [R204+0x4a00], R35 ;  /* 0x004a0023cc007388 */ /* 0x000fe20000000400 */
[----:B------:R-:W-:-:S03]  /*49d0*/  FADD R2, -R11, R2 ;  /* 0x000000020b027221 */ /* 0x000fc60000000100 */
[----:B------:R-:W-:Y:S01]  /*49e0*/  STS.U16 [R204+0x4e00], R39 ;  /* 0x004e0027cc007388 */ /* 0x000fe20000000400 */
[----:B------:R-:W-:-:S03]  /*49f0*/  FADD R10, -R12, R10 ;  /* 0x0000000a0c0a7221 */ /* 0x000fc60000000100 */
[----:B------:R-:W-:Y:S04]  /*4a00*/  STS.U16 [R204+0x5200], R41 ;  /* 0x00520029cc007388 */ /* 0x000fe80000000400 */
[----:B------:R-:W-:Y:S04]  /*4a10*/  STS.U16 [R204+0x5600], R43 ;  /* 0x0056002bcc007388 */ /* 0x000fe80000000400 */
[----:B------:R-:W-:Y:S01]  /*4a20*/  STS.U16 [R204+0x5a00], R45 ;  /* 0x005a002dcc007388 */ /* 0x000fe20000000400 */
[----:B------:R-:W-:-:S03]  /*4a30*/  FMUL R2, R2, 1.4426950216293334961 ;  /* 0x3fb8aa3b02027820 */ /* 0x000fc60000400000 */
[----:B------:R-:W-:Y:S01]  /*4a40*/  STS.U16 [R204+0x5e00], R26 ;  /* 0x005e001acc007388 */ /* 0x000fe20000000400 */
[----:B------:R-:W-:-:S03]  /*4a50*/  FMUL R10, R10, 1.4426950216293334961 ;  /* 0x3fb8aa3b0a0a7820 */ /* 0x000fc60000400000 */
[----:B------:R-:W-:Y:S04]  /*4a60*/  STS.U16 [R252+0x4300], R23 ;  /* 0x00430017fc007388 */ /* 0x000fe80000000400 */
[----:B---3--:R-:W-:Y:S04]  /*4a70*/  STS.U16 [R252+0x4700], R22 ;  /* 0x00470016fc007388 */ /* 0x008fe80000000400 */
[----:B------:R-:W-:Y:S04]  /*4a80*/  STS.U16 [R252+0x4b00], R34 ;  /* 0x004b0022fc007388 */ /* 0x000fe80000000400 */
[----:B------:R-:W-:Y:S04]  /*4a90*/  STS.U16 [R252+0x4f00], R38 ;  /* 0x004f0026fc007388 */ /* 0x000fe80000000400 */
[----:B------:R1:W-:Y:S04]  /*4aa0*/  STS.U16 [R252+0x5300], R40 ;  /* 0x00530028fc007388 */ /* 0x0003e80000000400 */
[----:B------:R2:W-:Y:S04]  /*4ab0*/  STS.U16 [R252+0x5700], R42 ;  /* 0x0057002afc007388 */ /* 0x0005e80000000400 */
[----:B------:R-:W-:Y:S04]  /*4ac0*/  STS.U16 [R252+0x5b00], R24 ;  /* 0x005b0018fc007388 */ /* 0x000fe80000000400 */
[----:B------:R-:W-:Y:S04]  /*4ad0*/  STS.U16 [R252+0x5f00], R28 ;  /* 0x005f001cfc007388 */ /* 0x000fe80000000400 */
[----:B------:R-:W-:Y:S01]  /*4ae0*/  BAR.SYNC.DEFER_BLOCKING 0x0 ;  /* 0x0000000000007b1d */ /* 0x000fe20000010000 */
[----:B------:R-:W-:-:S05]  /*4af0*/  FMNMX R13, R13, R4, !PT ;  /* 0x000000040d0d7209 */ /* 0x000fca0007800000 */
[----:B------:R-:W1:Y:S01]  /*4b00*/  MUFU.EX2 R2, R2 ;  /* 0x0000000200027308 */ /* 0x000e620000000800 */
[----:B------:R-:W-:-:S07]  /*4b10*/  FFMA R140, R140, c[0x0][0x188], -R11 ;  /* 0x000062008c8c7a23 */ /* 0x000fce000000080b */
[----:B------:R-:W2:Y:S01]  /*4b20*/  MUFU.EX2 R10, R10 ;  /* 0x0000000a000a7308 */ /* 0x000ea20000000800 */
[--C-:B------:R-:W-:Y:S01]  /*4b30*/  FFMA R141, R141, c[0x0][0x188], -R11.reuse ;  /* 0x000062008d8d7a23 */ /* 0x100fe2000000080b */
[----:B0-----:R-:W-:Y:S01]  /*4b40*/  FMNMX R14, R14, R15, !PT ;  /* 0x0000000f0e0e7209 */ /* 0x001fe20007800000 */
[----:B------:R-:W-:Y:S02]  /*4b50*/  FFMA R100, R100, c[0x0][0x188], -R11 ;  /* 0x0000620064647a23 */ /* 0x000fe4000000080b */
[--C-:B------:R-:W-:Y:S02]  /*4b60*/  FFMA R142, R142, c[0x0][0x188], -R12.reuse ;  /* 0x000062008e8e7a23 */ /* 0x100fe4000000080c */
[--C-:B------:R-:W-:Y:S02]  /*4b70*/  FFMA R143, R143, c[0x0][0x188], -R12.reuse ;  /* 0x000062008f8f7a23 */ /* 0x100fe4000000080c */
[--C-:B------:R-:W-:Y:S01]  /*4b80*/  FFMA R102, R102, c[0x0][0x188], -R12.reuse ;  /* 0x0000620066667a23 */ /* 0x100fe2000000080c */
[----:B------:R-:W0:Y:S01]  /*4b90*/  LDSM.16.M88.4 R28, [R9+0x4000] ;  /* 0x00400000091c783b */ /* 0x000e220000000200 */
[----:B------:R-:W-:-:S02]  /*4ba0*/  FFMA R103, R103, c[0x0][0x188], -R12 ;  /* 0x0000620067677a23 */ /* 0x000fc4000000080c */
[----:B------:R-:W-:Y:S01]  /*4bb0*/  FFMA R60, R60, c[0x0][0x188], -R13 ;  /* 0x000062003c3c7a23 */ /* 0x000fe2000000080d */
[----:B------:R-:W-:Y:S01]  /*4bc0*/  FMNMX R14, R14, R3, !PT ;  /* 0x000000030e0e7209 */ /* 0x000fe20007800000 */
[----:B------:R-:W-:Y:S01]  /*4bd0*/  FMUL R140, R140, 1.4426950216293334961 ;  /* 0x3fb8aa3b8c8c7820 */ /* 0x000fe20000400000 */
[----:B------:R-:W3:Y:S01]  /*4be0*/  LDSM.16.M88.4 R24, [R9+0x4400] ;  /* 0x004400000918783b */ /* 0x000ee20000000200 */
[----:B------:R-:W-:Y:S02]  /*4bf0*/  FMUL R141, R141, 1.4426950216293334961 ;  /* 0x3fb8aa3b8d8d7820 */ /* 0x000fe40000400000 */
[----:B------:R-:W-:Y:S01]  /*4c00*/  FMUL R100, R100, 1.4426950216293334961 ;  /* 0x3fb8aa3b64647820 */ /* 0x000fe20000400000 */
[----:B------:R-:W4:Y:S01]  /*4c10*/  LDSM.16.M88.4 R32, [R9+0x4800] ;  /* 0x004800000920783b */ /* 0x000f220000000200 */
[----:B------:R-:W-:Y:S02]  /*4c20*/  FMUL R142, R142, 1.4426950216293334961 ;  /* 0x3fb8aa3b8e8e7820 */ /* 0x000fe40000400000 */
[----:B------:R-:W-:-:S02]  /*4c30*/  FMUL R143, R143, 1.4426950216293334961 ;  /* 0x3fb8aa3b8f8f7820 */ /* 0x000fc40000400000 */
[----:B------:R-:W-:Y:S02]  /*4c40*/  FMUL R102, R102, 1.4426950216293334961 ;  /* 0x3fb8aa3b66667820 */ /* 0x000fe40000400000 */
[----:B------:R-:W-:Y:S02]  /*4c50*/  FMUL R103, R103, 1.4426950216293334961 ;  /* 0x3fb8aa3b67677820 */ /* 0x000fe40000400000 */
[----:B------:R-:W-:Y:S01]  /*4c60*/  FMUL R60, R60, 1.4426950216293334961 ;  /* 0x3fb8aa3b3c3c7820 */ /* 0x000fe20000400000 */
[----:B------:R-:W-:Y:S01]  /*4c70*/  MUFU.EX2 R212, R140 ;  /* 0x0000008c00d47308 */ /* 0x000fe20000000800 */
[----:B------:R-:W-:Y:S02]  /*4c80*/  FFMA R209, R101, c[0x0][0x188], -R11 ;  /* 0x0000620065d17a23 */ /* 0x000fe4000000080b */
[----:B------:R-:W-:Y:S02]  /*4c90*/  FFMA R179, R61, c[0x0][0x188], -R13 ;  /* 0x000062003db37a23 */ /* 0x000fe4000000080d */
[----:B------:R-:W-:-:S02]  /*4ca0*/  FFMA R176, R62, c[0x0][0x188], -R14 ;  /* 0x000062003eb07a23 */ /* 0x000fc4000000080e */
[----:B------:R-:W-:Y:S01]  /*4cb0*/  FFMA R175, R63, c[0x0][0x188], -R14 ;  /* 0x000062003faf7a23 */ /* 0x000fe2000000080e */
[----:B------:R-:W5:Y:S01]  /*4cc0*/  MUFU.EX2 R211, R141 ;  /* 0x0000008d00d37308 */ /* 0x000f620000000800 */
[C---:B-1----:R-:W-:Y:S02]  /*4cd0*/  FMUL R40, R2.reuse, R112 ;  /* 0x0000007002287220 */ /* 0x042fe40000400000 */
[----:B------:R-:W-:Y:S02]  /*4ce0*/  FMUL R41, R2, R113 ;  /* 0x0000007102297220 */ /* 0x000fe40000400000 */
[C---:B--2---:R-:W-:Y:S02]  /*4cf0*/  FMUL R42, R10.reuse, R114 ;  /* 0x000000720a2a7220 */ /* 0x044fe40000400000 */
[----:B------:R-:W-:Y:S01]  /*4d00*/  FMUL R43, R10, R115 ;  /* 0x000000730a2b7220 */ /* 0x000fe20000400000 */
[----:B------:R-:W-:Y:S01]  /*4d10*/  MUFU.EX2 R210, R100 ;  /* 0x0000006400d27308 */ /* 0x000fe20000000800 */
[C---:B------:R-:W-:Y:S01]  /*4d20*/  FMUL R44, R2.reuse, R120 ;  /* 0x00000078022c7220 */ /* 0x040fe20000400000 */
[----:B------:R-:W-:Y:S01]  /*4d30*/  LDSM.16.M88.4 R112, [R9+0x5400] ;  /* 0x005400000970783b */ /* 0x000fe20000000200 */
[----:B------:R-:W-:-:S02]  /*4d40*/  FMUL R45, R2, R121 ;  /* 0x00000079022d7220 */ /* 0x000fc40000400000 */
[C---:B------:R-:W-:Y:S02]  /*4d50*/  FMUL R46, R10.reuse, R122 ;  /* 0x0000007a0a2e7220 */ /* 0x040fe40000400000 */
[----:B------:R-:W-:Y:S01]  /*4d60*/  FMUL R47, R10, R123 ;  /* 0x0000007b0a2f7220 */ /* 0x000fe20000400000 */
[----:B------:R-:W-:Y:S01]  /*4d70*/  MUFU.EX2 R208, R142 ;  /* 0x0000008e00d07308 */ /* 0x000fe20000000800 */
[----:B------:R-:W-:Y:S07]  /*4d80*/  LDSM.16.M88.4 R120, [R9+0x5000] ;  /* 0x005000000978783b */ /* 0x000fee0000000200 */
[----:B------:R1:W2:Y:S08]  /*4d90*/  MUFU.EX2 R207, R143 ;  /* 0x0000008f00cf7308 */ /* 0x0002b00000000800 */
[----:B------:R-:W-:Y:S01]  /*4da0*/  MUFU.EX2 R206, R102 ;  /* 0x0000006600ce7308 */ /* 0x000fe20000000800 */
[----:B-1----:R-:W1:Y:S07]  /*4db0*/  LDSM.16.M88.4 R140, [R9+0x4c00] ;  /* 0x004c0000098c783b */ /* 0x002e6e0000000200 */
[----:B------:R0:W-:Y:S08]  /*4dc0*/  MUFU.EX2 R205, R103 ;  /* 0x0000006700cd7308 */ /* 0x0001f00000000800 */
[----:B------:R2:W-:Y:S01]  /*4dd0*/  MUFU.EX2 R204, R60 ;  /* 0x0000003c00cc7308 */ /* 0x0005e20000000800 */
[----:B0-----:R-:W0:Y:S04]  /*4de0*/  LDSM.16.M88.4 R100, [R9+0x5800] ;  /* 0x005800000964783b */ /* 0x001e280000000200 */
[----:B--2---:R-:W2:Y:S01]  /*4df0*/  LDSM.16.M88.4 R60, [R9+0x5c00] ;  /* 0x005c0000093c783b */ /* 0x004ea20000000200 */
[----:B------:R-:W-:-:S02]  /*4e00*/  FMUL R209, R209, 1.4426950216293334961 ;  /* 0x3fb8aa3bd1d17820 */ /* 0x000fc40000400000 */
[--C-:B------:R-:W-:Y:S02]  /*4e10*/  FFMA R178, R148, c[0x0][0x188], -R13.reuse ;  /* 0x0000620094b27a23 */ /* 0x100fe4000000080d */
[----:B------:R-:W-:Y:S02]  /*4e20*/  FFMA R177, R149, c[0x0][0x188], -R13 ;  /* 0x0000620095b17a23 */ /* 0x000fe4000000080d */
[----:B------:R-:W-:Y:S02]  /*4e30*/  FADD R4, -R13, R4 ;  /* 0x000000040d047221 */ /* 0x000fe40000000100 */
[--C-:B------:R-:W-:Y:S02]  /*4e40*/  FFMA R174, R150, c[0x0][0x188], -R14.reuse ;  /* 0x0000620096ae7a23 */ /* 0x100fe4000000080e */
[----:B------:R-:W-:Y:S01]  /*4e50*/  FADD R3, -R14, R3 ;  /* 0x000000030e037221 */ /* 0x000fe20000000100 */
[----:B------:R-:W0:Y:S01]  /*4e60*/  MUFU.EX2 R209, R209 ;  /* 0x000000d100d17308 */ /* 0x000e220000000800 */
[----:B------:R-:W-:-:S02]  /*4e70*/  FFMA R151, R151, c[0x0][0x188], -R14 ;  /* 0x0000620097977a23 */ /* 0x000fc4000000080e */
[----:B------:R-:W-:Y:S02]  /*4e80*/  FMUL R179, R179, 1.4426950216293334961 ;  /* 0x3fb8aa3bb3b37820 */ /* 0x000fe40000400000 */
[----:B------:R-:W-:Y:S02]  /*4e90*/  FMUL R178, R178, 1.4426950216293334961 ;  /* 0x3fb8aa3bb2b27820 */ /* 0x000fe40000400000 */
[----:B------:R-:W-:Y:S02]  /*4ea0*/  FMUL R177, R177, 1.4426950216293334961 ;  /* 0x3fb8aa3bb1b17820 */ /* 0x000fe40000400000 */
[----:B------:R-:W-:Y:S02]  /*4eb0*/  FMUL R4, R4, 1.4426950216293334961 ;  /* 0x3fb8aa3b04047820 */ /* 0x000fe40000400000 */
[----:B------:R-:W-:Y:S02]  /*4ec0*/  FMUL R176, R176, 1.4426950216293334961 ;  /* 0x3fb8aa3bb0b07820 */ /* 0x000fe40000400000 */
[----:B------:R-:W-:-:S02]  /*4ed0*/  FMUL R175, R175, 1.4426950216293334961 ;  /* 0x3fb8aa3bafaf7820 */ /* 0x000fc40000400000 */
[----:B------:R-:W-:Y:S02]  /*4ee0*/  FMUL R174, R174, 1.4426950216293334961 ;  /* 0x3fb8aa3baeae7820 */ /* 0x000fe40000400000 */
[----:B------:R-:W-:Y:S02]  /*4ef0*/  FMUL R3, R3, 1.4426950216293334961 ;  /* 0x3fb8aa3b03037820 */ /* 0x000fe40000400000 */
[----:B------:R-:W-:Y:S01]  /*4f00*/  FMUL R151, R151, 1.4426950216293334961 ;  /* 0x3fb8aa3b97977820 */ /* 0x000fe20000400000 */
[----:B------:R-:W-:Y:S01]  /*4f10*/  MUFU.EX2 R179, R179 ;  /* 0x000000b300b37308 */ /* 0x000fe20000000800 */
[----:B------:R-:W-:-:S07]  /*4f20*/  FMUL R36, R2, R144 ;  /* 0x0000009002247220 */ /* 0x000fce0000400000 */
[----:B------:R-:W-:Y:S01]  /*4f30*/  MUFU.EX2 R178, R178 ;  /* 0x000000b200b27308 */ /* 0x000fe20000000800 */
[----:B------:R-:W-:-:S07]  /*4f40*/  FMUL R37, R2, R145 ;  /* 0x0000009102257220 */ /* 0x000fce0000400000 */
[----:B------:R-:W-:Y:S01]  /*4f50*/  MUFU.EX2 R177, R177 ;  /* 0x000000b100b17308 */ /* 0x000fe20000000800 */
[----:B------:R-:W-:-:S07]  /*4f60*/  FMUL R38, R10, R146 ;  /* 0x000000920a267220 */ /* 0x000fce0000400000 */
[----:B------:R-:W0:Y:S01]  /*4f70*/  MUFU.EX2 R4, R4 ;  /* 0x0000000400047308 */ /* 0x000e220000000800 */
[----:B------:R-:W-:-:S07]  /*4f80*/  FMUL R39, R10, R147 ;  /* 0x000000930a277220 */ /* 0x000fce0000400000 */
[----:B------:R-:W-:Y:S08]  /*4f90*/  MUFU.EX2 R176, R176 ;  /* 0x000000b000b07308 */ /* 0x000ff00000000800 */
[----:B------:R-:W-:Y:S08]  /*4fa0*/  MUFU.EX2 R175, R175 ;  /* 0x000000af00af7308 */ /* 0x000ff00000000800 */
[----:B------:R-:W-:Y:S08]  /*4fb0*/  MUFU.EX2 R174, R174 ;  /* 0x000000ae00ae7308 */ /* 0x000ff00000000800 */
[----:B------:R-:W1:Y:S08]  /*4fc0*/  MUFU.EX2 R3, R3 ;  /* 0x0000000300037308 */ /* 0x000e700000000800 */
[----:B------:R1:W1:Y:S01]  /*4fd0*/  MUFU.EX2 R173, R151 ;  /* 0x0000009700ad7308 */ /* 0x0002620000000800 */
[----:B-----5:R-:W-:Y:S01]  /*4fe0*/  F2FP.PACK_AB R16, R211, R212 ;  /* 0x000000d4d310723e */ /* 0x020fe200000000ff */
[C---:B------:R-:W-:Y:S01]  /*4ff0*/  FMUL R48, R2.reuse, R156 ;  /* 0x0000009c02307220 */ /* 0x040fe20000400000 */
[----:B------:R-:W-:Y:S01]  /*5000*/  F2FP.PACK_AB R17, R207, R208 ;  /* 0x000000d0cf11723e */ /* 0x000fe200000000ff */
[----:B------:R-:W-:Y:S01]  /*5010*/  FMUL R49, R2, R157 ;  /* 0x0000009d02317220 */ /* 0x000fe20000400000 */
[----:B0-----:R-:W-:Y:S01]  /*5020*/  F2FP.PACK_AB R18, R209, R210 ;  /* 0x000000d2d112723e */ /* 0x001fe200000000ff */
[C---:B------:R-:W-:Y:S01]  /*5030*/  FMUL R50, R10.reuse, R158 ;  /* 0x0000009e0a327220 */ /* 0x040fe20000400000 */
[----:B------:R-:W-:Y:S01]  /*5040*/  F2FP.PACK_AB R19, R205, R206 ;  /* 0x000000cecd13723e */ /* 0x000fe200000000ff */
[----:B------:R-:W-:-:S02]  /*5050*/  FMUL R51, R10, R159 ;  /* 0x0000009f0a337220 */ /* 0x000fc40000400000 */
[C---:B------:R-:W-:Y:S02]  /*5060*/  FMUL R144, R2.reuse, R168 ;  /* 0x000000a802907220 */ /* 0x040fe40000400000 */
[----:B------:R-:W-:Y:S02]  /*5070*/  FMUL R145, R2, R169 ;  /* 0x000000a902917220 */ /* 0x000fe40000400000 */
[C---:B------:R-:W-:Y:S02]  /*5080*/  FMUL R146, R10.reuse, R170 ;  /* 0x000000aa0a927220 */ /* 0x040fe40000400000 */
[----:B------:R-:W-:Y:S02]  /*5090*/  FMUL R147, R10, R171 ;  /* 0x000000ab0a937220 */ /* 0x000fe40000400000 */
[C---:B------:R-:W-:Y:S02]  /*50a0*/  FMUL R56, R2.reuse, R56 ;  /* 0x0000003802387220 */ /* 0x040fe40000400000 */
        /* <DEDUP_REMOVED lines=10> */
[----:B------:R-:W-:Y:S01]  /*5150*/  FMUL R127, R10, R127 ;  /* 0x0000007f0a7f7220 */ /* 0x000fe20000400000 */
[----:B------:R-:W-:Y:S01]  /*5160*/  HMMA.16816.F32 R40, R16, R28, R40 ;  /* 0x0000001c1028723c */ /* 0x000fe20000001828 */
[C---:B------:R-:W-:Y:S02]  /*5170*/  FMUL R148, R4.reuse, R160 ;  /* 0x000000a004947220 */ /* 0x040fe40000400000 */
[----:B------:R-:W-:-:S02]  /*5180*/  FMUL R149, R4, R161 ;  /* 0x000000a104957220 */ /* 0x000fc40000400000 */
[C---:B-1----:R-:W-:Y:S02]  /*5190*/  FMUL R150, R3.reuse, R162 ;  /* 0x000000a203967220 */ /* 0x042fe40000400000 */
[----:B------:R-:W-:Y:S01]  /*51a0*/  FMUL R151, R3, R163 ;  /* 0x000000a303977220 */ /* 0x000fe20000400000 */
[----:B---3--:R-:W-:Y:S01]  /*51b0*/  HMMA.16816.F32 R36, R16, R24, R36 ;  /* 0x000000181024723c */ /* 0x008fe20000001824 */
[C---:B------:R-:W-:Y:S01]  /*51c0*/  FMUL R76, R4.reuse, R76 ;  /* 0x0000004c044c7220 */ /* 0x040fe20000400000 */
[----:B------:R-:W-:Y:S01]  /*51d0*/  LDSM.16.M88.4 R160, [R213+0x4800] ;  /* 0x00480000d5a0783b */ /* 0x000fe20000000200 */
[----:B------:R-:W-:-:S05]  /*51e0*/  FMUL R77, R4, R77 ;  /* 0x0000004d044d7220 */ /* 0x000fca0000400000 */
[----:B----4-:R-:W-:Y:S01]  /*51f0*/  HMMA.16816.F32 R48, R16, R32, R48 ;  /* 0x000000201030723c */ /* 0x010fe20000001830 */
[C---:B------:R-:W-:Y:S02]  /*5200*/  FMUL R78, R3.reuse, R78 ;  /* 0x0000004e034e7220 */ /* 0x040fe40000400000 */
[----:B------:R-:W-:-:S05]  /*5210*/  FMUL R79, R3, R79 ;  /* 0x0000004f034f7220 */ /* 0x000fca0000400000 */
[----:B------:R-:W-:Y:S01]  /*5220*/  HMMA.16816.F32 R44, R16, R140, R44 ;  /* 0x0000008c102c723c */ /* 0x000fe2000000182c */
        /* <DEDUP_REMOVED lines=11> */
[----:B--2---:R-:W-:Y:S01]  /*52e0*/  HMMA.16816.F32 R124, R16, R60, R124 ;  /* 0x0000003c107c723c */ /* 0x004fe2000000187c */
[C---:B------:R-:W-:Y:S02]  /*52f0*/  FMUL R116, R4.reuse, R116 ;  /* 0x0000007404747220 */ /* 0x040fe40000400000 */
[----:B------:R-:W-:-:S04]  /*5300*/  FMUL R117, R4, R117 ;  /* 0x0000007504757220 */ /* 0x000fc80000400000 */
[----:B------:R-:W-:Y:S02]  /*5310*/  F2FP.PACK_AB R16, R179, R204 ;  /* 0x000000ccb310723e */ /* 0x000fe400000000ff */
[----:B------:R-:W-:Y:S02]  /*5320*/  F2FP.PACK_AB R17, R175, R176 ;  /* 0x000000b0af11723e */ /* 0x000fe400000000ff */
[----:B------:R-:W-:Y:S02]  /*5330*/  F2FP.PACK_AB R18, R177, R178 ;  /* 0x000000b2b112723e */ /* 0x000fe400000000ff */
[----:B------:R-:W-:Y:S01]  /*5340*/  F2FP.PACK_AB R19, R173, R174 ;  /* 0x000000aead13723e */ /* 0x000fe200000000ff */
[C---:B------:R-:W-:Y:S02]  /*5350*/  FMUL R118, R3.reuse, R118 ;  /* 0x0000007603767220 */ /* 0x040fe40000400000 */
[----:B------:R-:W-:Y:S02]  /*5360*/  FMUL R119, R3, R119 ;  /* 0x0000007703777220 */ /* 0x000fe40000400000 */
[----:B------:R-:W-:-:S02]  /*5370*/  FMUL R80, R4, R80 ;  /* 0x0000005004507220 */ /* 0x000fc40000400000 */
[C---:B------:R-:W-:Y:S02]  /*5380*/  FMUL R81, R4.reuse, R81 ;  /* 0x0000005104517220 */ /* 0x040fe40000400000 */
[C---:B------:R-:W-:Y:S02]  /*5390*/  FMUL R82, R3.reuse, R82 ;  /* 0x0000005203527220 */ /* 0x040fe40000400000 */
[C---:B------:R-:W-:Y:S02]  /*53a0*/  FMUL R83, R3.reuse, R83 ;  /* 0x0000005303537220 */ /* 0x040fe40000400000 */
[C---:B------:R-:W-:Y:S02]  /*53b0*/  FMUL R68, R4.reuse, R68 ;  /* 0x0000004404447220 */ /* 0x040fe40000400000 */
[----:B------:R-:W-:Y:S02]  /*53c0*/  FMUL R69, R4, R69 ;  /* 0x0000004504457220 */ /* 0x000fe40000400000 */
[----:B------:R-:W-:-:S02]  /*53d0*/  FMUL R70, R3, R70 ;  /* 0x0000004603467220 */ /* 0x000fc40000400000 */
[C---:B------:R-:W-:Y:S02]  /*53e0*/  FMUL R71, R3.reuse, R71 ;  /* 0x0000004703477220 */ /* 0x040fe40000400000 */
[C---:B------:R-:W-:Y:S02]  /*53f0*/  FMUL R132, R4.reuse, R132 ;  /* 0x0000008404847220 */ /* 0x040fe40000400000 */
[----:B------:R-:W-:Y:S02]  /*5400*/  FMUL R133, R4, R133 ;  /* 0x0000008504857220 */ /* 0x000fe40000400000 */
[C---:B------:R-:W-:Y:S02]  /*5410*/  FMUL R134, R3.reuse, R134 ;  /* 0x0000008603867220 */ /* 0x040fe40000400000 */
[----:B------:R-:W-:Y:S01]  /*5420*/  FMUL R135, R3, R135 ;  /* 0x0000008703877220 */ /* 0x000fe20000400000 */
[----:B------:R-:W-:Y:S01]  /*5430*/  HMMA.16816.F32 R148, R16, R32, R148 ;  /* 0x000000201094723c */ /* 0x000fe20000001894 */
[----:B------:R-:W-:-:S02]  /*5440*/  FFMA R184, R184, c[0x0][0x188], -R11 ;  /* 0x00006200b8b87a23 */ /* 0x000fc4000000080b */
[--C-:B------:R-:W-:Y:S02]  /*5450*/  FFMA R185, R185, c[0x0][0x188], -R11.reuse ;  /* 0x00006200b9b97a23 */ /* 0x100fe4000000080b */
[--C-:B------:R-:W-:Y:S02]  /*5460*/  FFMA R130, R130, c[0x0][0x188], -R12.reuse ;  /* 0x0000620082827a23 */ /* 0x100fe4000000080c */
[----:B------:R-:W-:Y:S02]  /*5470*/  FFMA R32, R128, c[0x0][0x188], -R11 ;  /* 0x0000620080207a23 */ /* 0x000fe4000000080b */
[--C-:B------:R-:W-:Y:S02]  /*5480*/  FFMA R131, R131, c[0x0][0x188], -R12.reuse ;  /* 0x0000620083837a23 */ /* 0x100fe4000000080c */
[--C-:B------:R-:W-:Y:S02]  /*5490*/  FFMA R186, R186, c[0x0][0x188], -R12.reuse ;  /* 0x00006200baba7a23 */ /* 0x100fe4000000080c */
[----:B------:R-:W-:-:S02]  /*54a0*/  FFMA R187, R187, c[0x0][0x188], -R12 ;  /* 0x00006200bbbb7a23 */ /* 0x000fc4000000080c */
[--C-:B------:R-:W-:Y:S02]  /*54b0*/  FFMA R152, R152, c[0x0][0x188], -R13.reuse ;  /* 0x0000620098987a23 */ /* 0x100fe4000000080d */
[--C-:B------:R-:W-:Y:S02]  /*54c0*/  FFMA R153, R153, c[0x0][0x188], -R13.reuse ;  /* 0x0000620099997a23 */ /* 0x100fe4000000080d */
[----:B------:R-:W-:Y:S02]  /*54d0*/  FFMA R84, R84, c[0x0][0x188], -R13 ;  /* 0x0000620054547a23 */ /* 0x000fe4000000080d */
[--C-:B------:R-:W-:Y:S02]  /*54e0*/  FFMA R154, R154, c[0x0][0x188], -R14.reuse ;  /* 0x000062009a9a7a23 */ /* 0x100fe4000000080e */
[--C-:B------:R-:W-:Y:S02]  /*54f0*/  FFMA R21, R155, c[0x0][0x188], -R14.reuse ;  /* 0x000062009b157a23 */ /* 0x100fe4000000080e */
[----:B------:R-:W-:-:S02]  /*5500*/  FFMA R22, R86, c[0x0][0x188], -R14 ;  /* 0x0000620056167a23 */ /* 0x000fc4000000080e */
[----:B------:R-:W-:Y:S01]  /*5510*/  FFMA R23, R87, c[0x0][0x188], -R14 ;  /* 0x0000620057177a23 */ /* 0x000fe2000000080e */
[C---:B------:R-:W-:Y:S01]  /*5520*/  HMMA.16816.F32 R76, R16.reuse, R28, R76 ;  /* 0x0000001c104c723c */ /* 0x040fe2000000184c */
[----:B------:R-:W-:Y:S02]  /*5530*/  FFMA R129, R129, c[0x0][0x188], -R11 ;  /* 0x0000620081817a23 */ /* 0x000fe4000000080b */
[----:B------:R-:W-:Y:S02]  /*5540*/  FFMA R85, R85, c[0x0][0x188], -R13 ;  /* 0x0000620055557a23 */ /* 0x000fe4000000080d */
[----:B------:R-:W-:Y:S02]  /*5550*/  FMUL R32, R32, 1.4426950216293334961 ;  /* 0x3fb8aa3b20207820 */ /* 0x000fe40000400000 */
[----:B------:R-:W-:Y:S01]  /*5560*/  FMUL R172, R184, 1.4426950216293334961 ;  /* 0x3fb8aa3bb8ac7820 */ /* 0x000fe20000400000 */
[----:B------:R-:W-:Y:S01]  /*5570*/  HMMA.16816.F32 R64, R16, R24, R64 ;  /* 0x000000181040723c */ /* 0x000fe20000001840 */
[----:B------:R-:W-:-:S02]  /*5580*/  FMUL R159, R185, 1.4426950216293334961 ;  /* 0x3fb8aa3bb99f7820 */ /* 0x000fc40000400000 */
[----:B------:R-:W-:Y:S02]  /*5590*/  FMUL R15, R130, 1.4426950216293334961 ;  /* 0x3fb8aa3b820f7820 */ /* 0x000fe40000400000 */
[----:B------:R-:W-:Y:S02]  /*55a0*/  FMUL R156, R186, 1.4426950216293334961 ;  /* 0x3fb8aa3bba9c7820 */ /* 0x000fe40000400000 */
[----:B------:R-:W-:Y:S01]  /*55b0*/  FMUL R158, R187, 1.4426950216293334961 ;  /* 0x3fb8aa3bbb9e7820 */ /* 0x000fe20000400000 */
[----:B------:R-:W-:Y:S01]  /*55c0*/  HMMA.16816.F32 R136, R16, R140, R136 ;  /* 0x0000008c1088723c */ /* 0x000fe20000001888 */
[----:B------:R-:W-:Y:S02]  /*55d0*/  FMUL R20, R154, 1.4426950216293334961 ;  /* 0x3fb8aa3b9a147820 */ /* 0x000fe40000400000 */
[----:B------:R-:W-:Y:S02]  /*55e0*/  FMUL R21, R21, 1.4426950216293334961 ;  /* 0x3fb8aa3b15157820 */ /* 0x000fe40000400000 */
[----:B------:R-:W-:-:S03]  /*55f0*/  FMUL R22, R22, 1.4426950216293334961 ;  /* 0x3fb8aa3b16167820 */ /* 0x000fc60000400000 */
[----:B------:R-:W-:Y:S01]  /*5600*/  HMMA.16816.F32 R116, R16, R120, R116 ;  /* 0x000000781074723c */ /* 0x000fe20000001874 */
[----:B------:R-:W-:Y:S02]  /*5610*/  FMUL R23, R23, 1.4426950216293334961 ;  /* 0x3fb8aa3b17177820 */ /* 0x000fe40000400000 */
[----:B------:R-:W-:-:S05]  /*5620*/  FMUL R129, R129, 1.4426950216293334961 ;  /* 0x3fb8aa3b81817820 */ /* 0x000fca0000400000 */
[----:B------:R-:W-:Y:S01]  /*5630*/  HMMA.16816.F32 R80, R16, R112, R80 ;  /* 0x000000701050723c */ /* 0x000fe20000001850 */
[----:B------:R-:W-:-:S07]  /*5640*/  FMUL R85, R85, 1.4426950216293334961 ;  /* 0x3fb8aa3b55557820 */ /* 0x000fce0000400000 */
[C---:B------:R-:W-:Y:S01]  /*5650*/  HMMA.16816.F32 R68, R16.reuse, R100, R68 ;  /* 0x000000641044723c */ /* 0x040fe20000001844 */
[----:B------:R-:W-:Y:S07]  /*5660*/  MUFU.EX2 R32, R32 ;  /* 0x0000002000207308 */ /* 0x000fee0000000800 */
[----:B------:R-:W-:Y:S01]  /*5670*/  HMMA.16816.F32 R132, R16, R60, R132 ;  /* 0x0000003c1084723c */ /* 0x000fe20000001884 */
[----:B------:R-:W0:Y:S06]  /*5680*/  MUFU.EX2 R157, R129 ;  /* 0x00000081009d7308 */ /* 0x000e2c0000000800 */
[----:B------:R-:W-:-:S02]  /*5690*/  FMUL R16, R131, 1.4426950216293334961 ;  /* 0x3fb8aa3b83107820 */ /* 0x000fc40000400000 */
[----:B------:R-:W-:Y:S02]  /*56a0*/  FMUL R17, R152, 1.4426950216293334961 ;  /* 0x3fb8aa3b98117820 */ /* 0x000fe40000400000 */
[----:B------:R-:W-:Y:S02]  /*56b0*/  FMUL R18, R153, 1.4426950216293334961 ;  /* 0x3fb8aa3b99127820 */ /* 0x000fe40000400000 */
[----:B------:R-:W-:Y:S01]  /*56c0*/  FMUL R19, R84, 1.4426950216293334961 ;  /* 0x3fb8aa3b54137820 */ /* 0x000fe20000400000 */
[----:B------:R-:W-:Y:S08]  /*56d0*/  MUFU.EX2 R172, R172 ;  /* 0x000000ac00ac7308 */ /* 0x000ff00000000800 */
[----:B------:R-:W-:Y:S08]  /*56e0*/  MUFU.EX2 R159, R159 ;  /* 0x0000009f009f7308 */ /* 0x000ff00000000800 */
[----:B------:R-:W-:Y:S08]  /*56f0*/  MUFU.EX2 R15, R15 ;  /* 0x0000000f000f7308 */ /* 0x000ff00000000800 */
[----:B------:R-:W1:Y:S08]  /*5700*/  MUFU.EX2 R16, R16 ;  /* 0x0000001000107308 */ /* 0x000e700000000800 */
[----:B------:R-:W-:Y:S08]  /*5710*/  MUFU.EX2 R156, R156 ;  /* 0x0000009c009c7308 */ /* 0x000ff00000000800 */
[----:B------:R-:W2:Y:S08]  /*5720*/  MUFU.EX2 R158, R158 ;  /* 0x0000009e009e7308 */ /* 0x000eb00000000800 */
[----:B------:R-:W-:Y:S08]  /*5730*/  MUFU.EX2 R17, R17 ;  /* 0x0000001100117308 */ /* 0x000ff00000000800 */
[----:B------:R-:W3:Y:S08]  /*5740*/  MUFU.EX2 R18, R18 ;  /* 0x0000001200127308 */ /* 0x000ef00000000800 */
[----:B------:R-:W-:Y:S08]  /*5750*/  MUFU.EX2 R19, R19 ;  /* 0x0000001300137308 */ /* 0x000ff00000000800 */
[----:B------:R-:W-:Y:S08]  /*5760*/  MUFU.EX2 R152, R85 ;  /* 0x0000005500987308 */ /* 0x000ff00000000800 */
[----:B------:R-:W-:Y:S08]  /*5770*/  MUFU.EX2 R20, R20 ;  /* 0x0000001400147308 */ /* 0x000ff00000000800 */
[----:B------:R-:W4:Y:S08]  /*5780*/  MUFU.EX2 R21, R21 ;  /* 0x0000001500157308 */ /* 0x000f300000000800 */
[----:B------:R-:W-:Y:S08]  /*5790*/  MUFU.EX2 R22, R22 ;  /* 0x0000001600167308 */ /* 0x000ff00000000800 */
[----:B------:R-:W5:Y:S01]  /*57a0*/  MUFU.EX2 R23, R23 ;  /* 0x0000001700177308 */ /* 0x000f620000000800 */
[----:B------:R-:W-:Y:S01]  /*57b0*/  FFMA R24, R92, c[0x0][0x188], -R13 ;  /* 0x000062005c187a23 */ /* 0x000fe2000000080d */
[----:B0-----:R-:W-:-:S02]  /*57c0*/  F2FP.PACK_AB R128, R157, R32 ;  /* 0x000000209d80723e */ /* 0x001fc400000000ff */
[----:B-1----:R-:W-:Y:S02]  /*57d0*/  F2FP.PACK_AB R129, R16, R15 ;  /* 0x0000000f1081723e */ /* 0x002fe400000000ff */
[----:B------:R-:W-:Y:S02]  /*57e0*/  F2FP.PACK_AB R130, R159, R172 ;  /* 0x000000ac9f82723e */ /* 0x000fe400000000ff */
[----:B--2---:R-:W-:Y:S02]  /*57f0*/  F2FP.PACK_AB R131, R158, R156 ;  /* 0x0000009c9e83723e */ /* 0x004fe400000000ff */
[----:B---3--:R-:W-:Y:S02]  /*5800*/  F2FP.PACK_AB R84, R18, R17 ;  /* 0x000000111254723e */ /* 0x008fe400000000ff */
[----:B----4-:R-:W-:Y:S02]  /*5810*/  F2FP.PACK_AB R85, R21, R20 ;  /* 0x000000141555723e */ /* 0x010fe400000000ff */
[----:B------:R-:W-:-:S02]  /*5820*/  F2FP.PACK_AB R86, R152, R19 ;  /* 0x000000139856723e */ /* 0x000fc400000000ff */
[----:B-----5:R-:W-:Y:S01]  /*5830*/  F2FP.PACK_AB R87, R23, R22 ;  /* 0x000000161757723e */ /* 0x020fe200000000ff */
[----:B------:R-:W-:Y:S02]  /*5840*/  FMUL R25, R24, 1.4426950216293334961 ;  /* 0x3fb8aa3b18197820 */ /* 0x000fe40000400000 */
[----:B------:R-:W-:Y:S01]  /*5850*/  FFMA R24, R93, c[0x0][0x188], -R13 ;  /* 0x000062005d187a23 */ /* 0x000fe2000000080d */
[C---:B------:R-:W-:Y:S01]  /*5860*/  HMMA.16816.F32 R44, R128.reuse, R142, R44 ;  /* 0x0000008e802c723c */ /* 0x040fe2000000182c */
[----:B------:R0:W-:Y:S07]  /*5870*/  MUFU.EX2 R93, R25 ;  /* 0x00000019005d7308 */ /* 0x0001ee0000000800 */
[C---:B------:R-:W-:Y:S08]  /*5880*/  HMMA.16816.F32 R144, R128.reuse, R122, R144 ;  /* 0x0000007a8090723c */ /* 0x040ff00000001890 */
[C---:B------:R-:W-:Y:S08]  /*5890*/  HMMA.16816.F32 R56, R128.reuse, R114, R56 ;  /* 0x000000728038723c */ /* 0x040ff00000001838 */
[C---:B------:R-:W-:Y:S08]  /*58a0*/  HMMA.16816.F32 R108, R128.reuse, R102, R108 ;  /* 0x00000066806c723c */ /* 0x040ff0000000186c */
[C---:B------:R-:W-:Y:S08]  /*58b0*/  HMMA.16816.F32 R40, R128.reuse, R30, R40 ;  /* 0x0000001e8028723c */ /* 0x040ff00000001828 */
[C---:B------:R-:W-:Y:S08]  /*58c0*/  HMMA.16816.F32 R36, R128.reuse, R26, R36 ;  /* 0x0000001a8024723c */ /* 0x040ff00000001824 */
[C---:B------:R-:W-:Y:S08]  /*58d0*/  HMMA.16816.F32 R48, R128.reuse, R34, R48 ;  /* 0x000000228030723c */ /* 0x040ff00000001830 */
[----:B------:R-:W-:Y:S07]  /*58e0*/  HMMA.16816.F32 R124, R128, R62, R124 ;  /* 0x0000003e807c723c */ /* 0x000fee000000187c */
[----:B------:R-:W-:Y:S01]  /*58f0*/  FMUL R130, R24, 1.4426950216293334961 ;  /* 0x3fb8aa3b18827820 */ /* 0x000fe20000400000 */
[C---:B------:R-:W-:Y:S01]  /*5900*/  HMMA.16816.F32 R76, R84.reuse, R30, R76 ;  /* 0x0000001e544c723c */ /* 0x040fe2000000184c */
[----:B------:R-:W-:Y:S07]  /*5910*/  LDSM.16.M88.4 R28, [R213+0x4400] ;  /* 0x00440000d51c783b */ /* 0x000fee0000000200 */
[C---:B------:R-:W-:Y:S01]  /*5920*/  HMMA.16816.F32 R64, R84.reuse, R26, R64 ;  /* 0x0000001a5440723c */ /* 0x040fe20000001840 */
[----:B0-----:R-:W0:Y:S07]  /*5930*/  LDSM.16.M88.4 R24, [R213+0x4000] ;  /* 0x00400000d518783b */ /* 0x001e2e0000000200 */
[C---:B------:R-:W-:Y:S08]  /*5940*/  HMMA.16816.F32 R148, R84.reuse, R34, R148 ;  /* 0x000000225494723c */ /* 0x040ff00000001894 */
        /* <DEDUP_REMOVED lines=8> */
[----:B------:R-:W-:Y:S01]  /*59d0*/  HMMA.16816.F32 R84, R84, R62, R132 ;  /* 0x0000003e5454723c */ /* 0x000fe20000001884 */
[----:B------:R-:W5:Y:S01]  /*59e0*/  LDSM.16.M88.4 R132, [R213+0x5c00] ;  /* 0x005c0000d584783b */ /* 0x000f620000000200 */
[----:B------:R-:W-:-:S02]  /*59f0*/  FFMA R61, R180, c[0x0][0x188], -R11 ;  /* 0x00006200b43d7a23 */ /* 0x000fc4000000080b */
[--C-:B------:R-:W-:Y:S02]  /*5a00*/  FFMA R181, R181, c[0x0][0x188], -R11.reuse ;  /* 0x00006200b5b57a23 */ /* 0x100fe4000000080b */
[--C-:B------:R-:W-:Y:S02]  /*5a10*/  FFMA R53, R53, c[0x0][0x188], -R11.reuse ;  /* 0x0000620035357a23 */ /* 0x100fe4000000080b */
[--C-:B------:R-:W-:Y:S02]  /*5a20*/  FFMA R182, R182, c[0x0][0x188], -R12.reuse ;  /* 0x00006200b6b67a23 */ /* 0x100fe4000000080c */
[--C-:B------:R-:W-:Y:S02]  /*5a30*/  FFMA R183, R183, c[0x0][0x188], -R12.reuse ;  /* 0x00006200b7b77a23 */ /* 0x100fe4000000080c */
[----:B------:R-:W-:Y:S02]  /*5a40*/  FFMA R54, R54, c[0x0][0x188], -R12 ;  /* 0x0000620036367a23 */ /* 0x000fe4000000080c */
[----:B------:R-:W-:-:S02]  /*5a50*/  FFMA R52, R52, c[0x0][0x188], -R11 ;  /* 0x0000620034347a23 */ /* 0x000fc4000000080b */
[----:B------:R-:W-:Y:S02]  /*5a60*/  FFMA R55, R55, c[0x0][0x188], -R12 ;  /* 0x0000620037377a23 */ /* 0x000fe4000000080c */
[----:B------:R-:W-:Y:S02]  /*5a70*/  FFMA R95, R95, c[0x0][0x188], -R14 ;  /* 0x000062005f5f7a23 */ /* 0x000fe4000000080e */
[----:B------:R-:W-:Y:S02]  /*5a80*/  FMUL R61, R61, 1.4426950216293334961 ;  /* 0x3fb8aa3b3d3d7820 */ /* 0x000fe40000400000 */
[----:B------:R-:W-:Y:S02]  /*5a90*/  FMUL R128, R181, 1.4426950216293334961 ;  /* 0x3fb8aa3bb5807820 */ /* 0x000fe40000400000 */
[----:B------:R-:W-:Y:S02]  /*5aa0*/  FMUL R33, R53, 1.4426950216293334961 ;  /* 0x3fb8aa3b35217820 */ /* 0x000fe40000400000 */
[----:B------:R-:W-:-:S02]  /*5ab0*/  FMUL R129, R182, 1.4426950216293334961 ;  /* 0x3fb8aa3bb6817820 */ /* 0x000fc40000400000 */
[----:B------:R-:W-:Y:S02]  /*5ac0*/  FMUL R35, R183, 1.4426950216293334961 ;  /* 0x3fb8aa3bb7237820 */ /* 0x000fe40000400000 */
[----:B------:R-:W-:Y:S02]  /*5ad0*/  FMUL R34, R54, 1.4426950216293334961 ;  /* 0x3fb8aa3b36227820 */ /* 0x000fe40000400000 */
[----:B------:R-:W-:Y:S02]  /*5ae0*/  FMUL R52, R52, 1.4426950216293334961 ;  /* 0x3fb8aa3b34347820 */ /* 0x000fe40000400000 */
[----:B------:R-:W-:Y:S02]  /*5af0*/  FMUL R55, R55, 1.4426950216293334961 ;  /* 0x3fb8aa3b37377820 */ /* 0x000fe40000400000 */
[----:B------:R-:W-:Y:S02]  /*5b00*/  FFMA R153, R94, c[0x0][0x188], -R14 ;  /* 0x000062005e997a23 */ /* 0x000fe4000000080e */
[----:B------:R-:W-:-:S02]  /*5b10*/  FMUL R63, R95, 1.4426950216293334961 ;  /* 0x3fb8aa3b5f3f7820 */ /* 0x000fc40000400000 */
[--C-:B------:R-:W-:Y:S02]  /*5b20*/  FFMA R164, R164, c[0x0][0x188], -R13.reuse ;  /* 0x00006200a4a47a23 */ /* 0x100fe4000000080d */
[----:B------:R-:W-:Y:S02]  /*5b30*/  FFMA R165, R165, c[0x0][0x188], -R13 ;  /* 0x00006200a5a57a23 */ /* 0x000fe4000000080d */
[--C-:B------:R-:W-:Y:S02]  /*5b40*/  FFMA R94, R166, c[0x0][0x188], -R14.reuse ;  /* 0x00006200a65e7a23 */ /* 0x100fe4000000080e */
[----:B------:R-:W-:Y:S01]  /*5b50*/  FFMA R95, R167, c[0x0][0x188], -R14 ;  /* 0x00006200a75f7a23 */ /* 0x000fe2000000080e */
[----:B------:R-:W-:Y:S01]  /*5b60*/  MUFU.EX2 R61, R61 ;  /* 0x0000003d003d7308 */ /* 0x000fe20000000800 */
[----:B------:R-:W-:Y:S02]  /*5b70*/  FMUL R131, R164, 1.4426950216293334961 ;  /* 0x3fb8aa3ba4837820 */ /* 0x000fe40000400000 */
[----:B------:R-:W-:-:S02]  /*5b80*/  FMUL R62, R165, 1.4426950216293334961 ;  /* 0x3fb8aa3ba53e7820 */ /* 0x000fc40000400000 */
[----:B------:R-:W-:-:S03]  /*5b90*/  FMUL R153, R153, 1.4426950216293334961 ;  /* 0x3fb8aa3b99997820 */ /* 0x000fc60000400000 */
[----:B------:R-:W0:Y:S01]  /*5ba0*/  MUFU.EX2 R128, R128 ;  /* 0x0000008000807308 */ /* 0x000e220000000800 */
[----:B------:R-:W-:Y:S02]  /*5bb0*/  FMUL R94, R94, 1.4426950216293334961 ;  /* 0x3fb8aa3b5e5e7820 */ /* 0x000fe40000400000 */
[----:B------:R-:W-:-:S05]  /*5bc0*/  FMUL R95, R95, 1.4426950216293334961 ;  /* 0x3fb8aa3b5f5f7820 */ /* 0x000fca0000400000 */
[----:B------:R0:W-:Y:S08]  /*5bd0*/  MUFU.EX2 R60, R52 ;  /* 0x00000034003c7308 */ /* 0x0001f00000000800 */
[----:B------:R-:W-:Y:S08]  /*5be0*/  MUFU.EX2 R33, R33 ;  /* 0x0000002100217308 */ /* 0x000ff00000000800 */
[----:B------:R-:W-:Y:S08]  /*5bf0*/  MUFU.EX2 R129, R129 ;  /* 0x0000008100817308 */ /* 0x000ff00000000800 */
[----:B------:R-:W0:Y:S08]  /*5c00*/  MUFU.EX2 R35, R35 ;  /* 0x0000002300237308 */ /* 0x000e300000000800 */
[----:B------:R-:W-:Y:S08]  /*5c10*/  MUFU.EX2 R34, R34 ;  /* 0x0000002200227308 */ /* 0x000ff00000000800 */
[----:B------:R-:W0:Y:S08]  /*5c20*/  MUFU.EX2 R92, R55 ;  /* 0x00000037005c7308 */ /* 0x000e300000000800 */
[----:B------:R-:W0:Y:S08]  /*5c30*/  MUFU.EX2 R130, R130 ;  /* 0x0000008200827308 */ /* 0x000e300000000800 */
[----:B------:R-:W-:Y:S08]  /*5c40*/  MUFU.EX2 R131, R131 ;  /* 0x0000008300837308 */ /* 0x000ff00000000800 */
[----:B------:R-:W-:Y:S08]  /*5c50*/  MUFU.EX2 R62, R62 ;  /* 0x0000003e003e7308 */ /* 0x000ff00000000800 */
[----:B------:R-:W-:Y:S08]  /*5c60*/  MUFU.EX2 R153, R153 ;  /* 0x0000009900997308 */ /* 0x000ff00000000800 */
[----:B------:R-:W0:Y:S08]  /*5c70*/  MUFU.EX2 R63, R63 ;  /* 0x0000003f003f7308 */ /* 0x000e300000000800 */
[----:B------:R-:W-:Y:S08]  /*5c80*/  MUFU.EX2 R94, R94 ;  /* 0x0000005e005e7308 */ /* 0x000ff00000000800 */
[----:B------:R-:W1:Y:S01]  /*5c90*/  MUFU.EX2 R95, R95 ;  /* 0x0000005f005f7308 */ /* 0x000e620000000800 */
[----:B0-----:R-:W-:-:S02]  /*5ca0*/  F2FP.PACK_AB R52, R128, R61 ;  /* 0x0000003d8034723e */ /* 0x001fc400000000ff */
[----:B------:R-:W-:Y:S02]  /*5cb0*/  F2FP.PACK_AB R53, R35, R129 ;  /* 0x000000812335723e */ /* 0x000fe400000000ff */
[----:B------:R-:W-:Y:S02]  /*5cc0*/  F2FP.PACK_AB R54, R33, R60 ;  /* 0x0000003c2136723e */ /* 0x000fe400000000ff */
[----:B------:R-:W-:Y:S01]  /*5cd0*/  F2FP.PACK_AB R55, R92, R34 ;  /* 0x000000225c37723e */ /* 0x000fe200000000ff */
[----:B------:R-:W-:-:S06]  /*5ce0*/  FADD R211, R212, R211 ;  /* 0x000000d3d4d37221 */ /* 0x000fcc0000000000 */
[----:B------:R-:W-:Y:S01]  /*5cf0*/  HMMA.16816.F32 R40, R52, R24, R40 ;  /* 0x000000183428723c */ /* 0x000fe20000001828 */
[----:B------:R-:W-:Y:S02]  /*5d00*/  FADD R207, R208, R207 ;  /* 0x000000cfd0cf7221 */ /* 0x000fe40000000000 */
[----:B------:R-:W-:-:S05]  /*5d10*/  FADD R211, R210, R211 ;  /* 0x000000d3d2d37221 */ /* 0x000fca0000000000 */
[C---:B------:R-:W-:Y:S08]  /*5d20*/  HMMA.16816.F32 R36, R52.reuse, R28, R36 ;  /* 0x0000001c3424723c */ /* 0x040ff00000001824 */
[C---:B------:R-:W-:Y:S08]  /*5d30*/  HMMA.16816.F32 R48, R52.reuse, R160, R48 ;  /* 0x000000a03430723c */ /* 0x040ff00000001830 */
[C---:B-1----:R-:W-:Y:S08]  /*5d40*/  HMMA.16816.F32 R44, R52.reuse, R136, R44 ;  /* 0x00000088342c723c */ /* 0x042ff0000000182c */
[C---:B--2---:R-:W-:Y:S08]  /*5d50*/  HMMA.16816.F32 R168, R52.reuse, R116, R144 ;  /* 0x0000007434a8723c */ /* 0x044ff00000001890 */
[C---:B---3--:R-:W-:Y:S08]  /*5d60*/  HMMA.16816.F32 R56, R52.reuse, R80, R56 ;  /* 0x000000503438723c */ /* 0x048ff00000001838 */
[C---:B----4-:R-:W-:Y:S08]  /*5d70*/  HMMA.16816.F32 R108, R52.reuse, R68, R108 ;  /* 0x00000044346c723c */ /* 0x050ff0000000186c */
[----:B-----5:R-:W-:Y:S07]  /*5d80*/  HMMA.16816.F32 R124, R52, R132, R124 ;  /* 0x00000084347c723c */ /* 0x020fee000000187c */
[----:B------:R-:W-:-:S02]  /*5d90*/  F2FP.PACK_AB R52, R130, R93 ;  /* 0x0000005d8234723e */ /* 0x000fc400000000ff */
[----:B------:R-:W-:Y:S02]  /*5da0*/  F2FP.PACK_AB R53, R63, R153 ;  /* 0x000000993f35723e */ /* 0x000fe400000000ff */
[----:B------:R-:W-:Y:S02]  /*5db0*/  F2FP.PACK_AB R54, R62, R131 ;  /* 0x000000833e36723e */ /* 0x000fe400000000ff */
[----:B------:R-:W-:Y:S01]  /*5dc0*/  F2FP.PACK_AB R55, R95, R94 ;  /* 0x0000005e5f37723e */ /* 0x000fe200000000ff */
[----:B------:R-:W-:Y:S02]  /*5dd0*/  FADD R207, R206, R207 ;  /* 0x000000cfcecf7221 */ /* 0x000fe40000000000 */
[----:B------:R-:W-:-:S04]  /*5de0*/  FADD R179, R204, R179 ;  /* 0x000000b3ccb37221 */ /* 0x000fc80000000000 */
[----:B------:R-:W-:Y:S01]  /*5df0*/  HMMA.16816.F32 R140, R52, R136, R140 ;  /* 0x00000088348c723c */ /* 0x000fe2000000188c */
[----:B------:R-:W-:Y:S02]  /*5e00*/  FADD R175, R176, R175 ;  /* 0x000000afb0af7221 */ /* 0x000fe40000000000 */
[----:B------:R-:W-:-:S04]  /*5e10*/  FADD R207, R205, R207 ;  /* 0x000000cfcdcf7221 */ /* 0x000fc80000000000 */
[----:B------:R-:W-:-:S04]  /*5e20*/  FADD R136, R209, R211 ;  /* 0x000000d3d1887221 */ /* 0x000fc80000000000 */
[----:B------:R-:W-:Y:S02]  /*5e30*/  FADD R136, R32, R136 ;  /* 0x0000008820887221 */ /* 0x000fe40000000000 */
[----:B------:R-:W-:Y:S02]  /*5e40*/  FADD R179, R178, R179 ;  /* 0x000000b3b2b37221 */ /* 0x000fe40000000000 */
[----:B------:R-:W-:Y:S02]  /*5e50*/  FADD R175, R174, R175 ;  /* 0x000000afaeaf7221 */ /* 0x000fe40000000000 */
[----:B------:R-:W-:Y:S02]  /*5e60*/  FADD R207, R15, R207 ;  /* 0x000000cf0fcf7221 */ /* 0x000fe40000000000 */
[----:B------:R-:W-:Y:S02]  /*5e70*/  FADD R136, R157, R136 ;  /* 0x000000889d887221 */ /* 0x000fe40000000000 */
[----:B------:R-:W-:-:S02]  /*5e80*/  FFMA R104, R104, c[0x0][0x188], -R11 ;  /* 0x0000620068687a23 */ /* 0x000fc4000000080b */
[----:B------:R-:W-:Y:S02]  /*5e90*/  FFMA R105, R105, c[0x0][0x188], -R11 ;  /* 0x0000620069697a23 */ /* 0x000fe4000000080b */
[----:B------:R-:W-:Y:S02]  /*5ea0*/  FADD R179, R177, R179 ;  /* 0x000000b3b1b37221 */ /* 0x000fe40000000000 */
[----:B------:R-:W-:Y:S01]  /*5eb0*/  FADD R173, R173, R175 ;  /* 0x000000afadad7221 */ /* 0x000fe20000000000 */
[----:B------:R-:W-:Y:S01]  /*5ec0*/  HMMA.16816.F32 R76, R52, R24, R76 ;  /* 0x00000018344c723c */ /* 0x000fe2000000184c */
[----:B------:R-:W-:Y:S02]  /*5ed0*/  FADD R207, R16, R207 ;  /* 0x000000cf10cf7221 */ /* 0x000fe40000000000 */
[----:B------:R-:W-:Y:S02]  /*5ee0*/  FADD R136, R172, R136 ;  /* 0x00000088ac887221 */ /* 0x000fe40000000000 */
[----:B------:R-:W-:-:S02]  /*5ef0*/  FADD R179, R17, R179 ;  /* 0x000000b311b37221 */ /* 0x000fc40000000000 */
[----:B------:R-:W-:Y:S01]  /*5f00*/  FMUL R25, R105, 1.4426950216293334961 ;  /* 0x3fb8aa3b69197820 */ /* 0x000fe20000400000 */
[----:B------:R-:W-:Y:S01]  /*5f10*/  HMMA.16816.F32 R64, R52, R28, R64 ;  /* 0x0000001c3440723c */ /* 0x000fe20000001840 */
[----:B------:R-:W-:Y:S02]  /*5f20*/  FADD R173, R20, R173 ;  /* 0x000000ad14ad7221 */ /* 0x000fe40000000000 */
[----:B------:R-:W-:Y:S02]  /*5f30*/  FADD R207, R156, R207 ;  /* 0x000000cf9ccf7221 */ /* 0x000fe40000000000 */
[----:B------:R-:W-:Y:S02]  /*5f40*/  FADD R136, R159, R136 ;  /* 0x000000889f887221 */ /* 0x000fe40000000000 */
[----:B------:R-:W-:Y:S01]  /*5f50*/  FMUL R29, R104, 1.4426950216293334961 ;  /* 0x3fb8aa3b681d7820 */ /* 0x000fe20000400000 */
[----:B------:R-:W-:Y:S01]  /*5f60*/  MUFU.EX2 R25, R25 ;  /* 0x0000001900197308 */ /* 0x000fe20000000800 */
[----:B------:R-:W-:-:S02]  /*5f70*/  FADD R179, R18, R179 ;  /* 0x000000b312b37221 */ /* 0x000fc40000000000 */
[----:B------:R-:W-:Y:S02]  /*5f80*/  FADD R173, R21, R173 ;  /* 0x000000ad15ad7221 */ /* 0x000fe40000000000 */
[----:B------:R-:W-:Y:S02]  /*5f90*/  FADD R207, R158, R207 ;  /* 0x000000cf9ecf7221 */ /* 0x000fe40000000000 */
[----:B------:R-:W-:Y:S01]  /*5fa0*/  FADD R136, R61, R136 ;  /* 0x000000883d887221 */ /* 0x000fe20000000000 */
[----:B------:R-:W0:Y:S01]  /*5fb0*/  MUFU.EX2 R29, R29 ;  /* 0x0000001d001d7308 */ /* 0x000e220000000800 */
[----:B------:R-:W-:Y:S02]  /*5fc0*/  FFMA R106, R106, c[0x0][0x188], -R12 ;  /* 0x000062006a6a7a23 */ /* 0x000fe4000000080c */
[----:B------:R-:W-:Y:S02]  /*5fd0*/  FFMA R98, R98, c[0x0][0x188], -R14 ;  /* 0x0000620062627a23 */ /* 0x000fe4000000080e */
[----:B------:R-:W-:-:S02]  /*5fe0*/  FFMA R72, R72, c[0x0][0x188], -R11 ;  /* 0x0000620048487a23 */ /* 0x000fc4000000080b */
[----:B------:R-:W-:Y:S02]  /*5ff0*/  FFMA R96, R96, c[0x0][0x188], -R13 ;  /* 0x0000620060607a23 */ /* 0x000fe4000000080d */
[----:B------:R-:W-:Y:S02]  /*6000*/  FADD R179, R19, R179 ;  /* 0x000000b313b37221 */ /* 0x000fe40000000000 */
[----:B------:R-:W-:Y:S02]  /*6010*/  FADD R173, R22, R173 ;  /* 0x000000ad16ad7221 */ /* 0x000fe40000000000 */
[----:B------:R-:W-:Y:S02]  /*6020*/  FFMA R73, R73, c[0x0][0x188], -R11 ;  /* 0x0000620049497a23 */ /* 0x000fe4000000080b */
[----:B------:R-:W-:Y:S02]  /*6030*/  FADD R129, R129, R207 ;  /* 0x000000cf81817221 */ /* 0x000fe40000000000 */
[----:B------:R-:W-:-:S02]  /*6040*/  FADD R136, R128, R136 ;  /* 0x0000008880887221 */ /* 0x000fc40000000000 */
[----:B------:R-:W-:Y:S02]  /*6050*/  FMUL R104, R106, 1.4426950216293334961 ;  /* 0x3fb8aa3b6a687820 */ /* 0x000fe40000400000 */
[----:B------:R-:W-:Y:S02]  /*6060*/  FFMA R107, R107, c[0x0][0x188], -R12 ;  /* 0x000062006b6b7a23 */ /* 0x000fe4000000080c */
[----:B------:R-:W-:Y:S02]  /*6070*/  FFMA R144, R97, c[0x0][0x188], -R13 ;  /* 0x0000620061907a23 */ /* 0x000fe4000000080d */
[----:B------:R-:W-:Y:S02]  /*6080*/  FFMA R99, R99, c[0x0][0x188], -R14 ;  /* 0x0000620063637a23 */ /* 0x000fe4000000080e */
[----:B------:R-:W-:Y:S02]  /*6090*/  FMUL R21, R98, 1.4426950216293334961 ;  /* 0x3fb8aa3b62157820 */ /* 0x000fe40000400000 */
[----:B------:R-:W-:-:S02]  /*60a0*/  FMUL R24, R72, 1.4426950216293334961 ;  /* 0x3fb8aa3b48187820 */ /* 0x000fc40000400000 */
[----:B------:R-:W-:Y:S02]  /*60b0*/  FMUL R72, R96, 1.4426950216293334961 ;  /* 0x3fb8aa3b60487820 */ /* 0x000fe40000400000 */
[----:B------:R-:W-:Y:S02]  /*60c0*/  FADD R179, R152, R179 ;  /* 0x000000b398b37221 */ /* 0x000fe40000000000 */
[----:B------:R-:W-:Y:S02]  /*60d0*/  FADD R173, R23, R173 ;  /* 0x000000ad17ad7221 */ /* 0x000fe40000000000 */
[----:B------:R-:W-:Y:S02]  /*60e0*/  FMUL R28, R73, 1.4426950216293334961 ;  /* 0x3fb8aa3b491c7820 */ /* 0x000fe40000400000 */
[----:B------:R-:W-:Y:S02]  /*60f0*/  FADD R129, R35, R129 ;  /* 0x0000008123817221 */ /* 0x000fe40000000000 */
[----:B------:R-:W-:-:S02]  /*6100*/  FADD R136, R60, R136 ;  /* 0x000000883c887221 */ /* 0x000fc40000000000 */
[----:B------:R-:W-:Y:S02]  /*6110*/  FMUL R106, R107, 1.4426950216293334961 ;  /* 0x3fb8aa3b6b6a7820 */ /* 0x000fe40000400000 */
[----:B------:R-:W-:Y:S02]  /*6120*/  FMUL R20, R144, 1.4426950216293334961 ;  /* 0x3fb8aa3b90147820 */ /* 0x000fe40000400000 */
[----:B------:R-:W-:Y:S01]  /*6130*/  FMUL R35, R99, 1.4426950216293334961 ;  /* 0x3fb8aa3b63237820 */ /* 0x000fe20000400000 */
[----:B------:R-:W1:Y:S01]  /*6140*/  MUFU.EX2 R104, R104 ;  /* 0x0000006800687308 */ /* 0x000e620000000800 */
[--C-:B------:R-:W-:Y:S02]  /*6150*/  FFMA R75, R75, c[0x0][0x188], -R12.reuse ;  /* 0x000062004b4b7a23 */ /* 0x100fe4000000080c */
[----:B------:R-:W-:Y:S02]  /*6160*/  FFMA R74, R74, c[0x0][0x188], -R12 ;  /* 0x000062004a4a7a23 */ /* 0x000fe4000000080c */
[----:B------:R-:W-:-:S02]  /*6170*/  FFMA R137, R88, c[0x0][0x188], -R13 ;  /* 0x0000620058897a23 */ /* 0x000fc4000000080d */
[----:B------:R-:W-:Y:S01]  /*6180*/  FFMA R97, R90, c[0x0][0x188], -R14 ;  /* 0x000062005a617a23 */ /* 0x000fe2000000080e */
[----:B------:R-:W2:Y:S01]  /*6190*/  MUFU.EX2 R15, R72 ;  /* 0x00000048000f7308 */ /* 0x000ea20000000800 */
[----:B------:R-:W-:Y:S02]  /*61a0*/  FADD R179, R93, R179 ;  /* 0x000000b35db37221 */ /* 0x000fe40000000000 */
[----:B------:R-:W-:Y:S02]  /*61b0*/  FADD R173, R153, R173 ;  /* 0x000000ad99ad7221 */ /* 0x000fe40000000000 */
[----:B------:R-:W-:-:S03]  /*61c0*/  FADD R136, R33, R136 ;  /* 0x0000008821887221 */ /* 0x000fc60000000000 */
[----:B------:R-:W3:Y:S01]  /*61d0*/  MUFU.EX2 R21, R21 ;  /* 0x0000001500157308 */ /* 0x000ee20000000800 */
[----:B------:R-:W-:Y:S02]  /*61e0*/  FFMA R96, R91, c[0x0][0x188], -R14 ;  /* 0x000062005b607a23 */ /* 0x000fe4000000080e */
[----:B------:R-:W-:Y:S01]  /*61f0*/  FMUL R32, R75, 1.4426950216293334961 ;  /* 0x3fb8aa3b4b207820 */ /* 0x000fe20000400000 */
[----:B0-----:R-:W-:Y:S01]  /*6200*/  F2FP.PACK_AB R16, R25, R29 ;  /* 0x0000001d1910723e */ /* 0x001fe200000000ff */
[----:B------:R-:W-:Y:S02]  /*6210*/  FMUL R74, R74, 1.4426950216293334961 ;  /* 0x3fb8aa3b4a4a7820 */ /* 0x000fe40000400000 */
[----:B------:R-:W-:Y:S01]  /*6220*/  FFMA R107, R89, c[0x0][0x188], -R13 ;  /* 0x00006200596b7a23 */ /* 0x000fe2000000080d */
[----:B------:R-:W-:Y:S01]  /*6230*/  MUFU.EX2 R24, R24 ;  /* 0x0000001800187308 */ /* 0x000fe20000000800 */
[----:B------:R-:W-:Y:S02]  /*6240*/  FMUL R137, R137, 1.4426950216293334961 ;  /* 0x3fb8aa3b89897820 */ /* 0x000fe40000400000 */
[----:B------:R-:W-:-:S02]  /*6250*/  FADD R179, R130, R179 ;  /* 0x000000b382b37221 */ /* 0x000fc40000000000 */
[----:B------:R-:W-:Y:S02]  /*6260*/  FADD R173, R63, R173 ;  /* 0x000000ad3fad7221 */ /* 0x000fe40000000000 */
[----:B------:R-:W-:Y:S01]  /*6270*/  FMUL R97, R97, 1.4426950216293334961 ;  /* 0x3fb8aa3b61617820 */ /* 0x000fe20000400000 */
[----:B------:R-:W0:Y:S01]  /*6280*/  MUFU.EX2 R28, R28 ;  /* 0x0000001c001c7308 */ /* 0x000e220000000800 */
[----:B------:R-:W-:Y:S02]  /*6290*/  FADD R136, R29, R136 ;  /* 0x000000881d887221 */ /* 0x000fe40000000000 */
[----:B------:R-:W-:-:S05]  /*62a0*/  FMUL R29, R96, 1.4426950216293334961 ;  /* 0x3fb8aa3b601d7820 */ /* 0x000fca0000400000 */
[----:B------:R-:W4:Y:S01]  /*62b0*/  MUFU.EX2 R106, R106 ;  /* 0x0000006a006a7308 */ /* 0x000f220000000800 */
[----:B------:R-:W-:Y:S02]  /*62c0*/  FMUL R107, R107, 1.4426950216293334961 ;  /* 0x3fb8aa3b6b6b7820 */ /* 0x000fe40000400000 */
[----:B------:R-:W-:-:S05]  /*62d0*/  FADD R129, R34, R129 ;  /* 0x0000008122817221 */ /* 0x000fca0000000000 */
[----:B------:R-:W5:Y:S01]  /*62e0*/  MUFU.EX2 R20, R20 ;  /* 0x0000001400147308 */ /* 0x000f620000000800 */
[----:B------:R-:W-:Y:S02]  /*62f0*/  FADD R179, R131, R179 ;  /* 0x000000b383b37221 */ /* 0x000fe40000000000 */
[----:B------:R-:W-:-:S05]  /*6300*/  FADD R173, R94, R173 ;  /* 0x000000ad5ead7221 */ /* 0x000fca0000000000 */
[----:B------:R-:W0:Y:S01]  /*6310*/  MUFU.EX2 R35, R35 ;  /* 0x0000002300237308 */ /* 0x000e220000000800 */
[----:B------:R-:W-:Y:S02]  /*6320*/  FADD R129, R92, R129 ;  /* 0x000000815c817221 */ /* 0x000fe40000000000 */
[----:B------:R-:W-:-:S05]  /*6330*/  FADD R179, R62, R179 ;  /* 0x000000b33eb37221 */ /* 0x000fca0000000000 */
[----:B------:R-:W0:Y:S01]  /*6340*/  MUFU.EX2 R105, R74 ;  /* 0x0000004a00697308 */ /* 0x000e220000000800 */
[----:B------:R-:W-:-:S07]  /*6350*/  FADD R173, R95, R173 ;  /* 0x000000ad5fad7221 */ /* 0x000fce0000000000 */
[----:B------:R-:W-:Y:S01]  /*6360*/  MUFU.EX2 R22, R137 ;  /* 0x0000008900167308 */ /* 0x000fe20000000800 */
[----:B------:R-:W-:-:S07]  /*6370*/  FADD R136, R25, R136 ;  /* 0x0000008819887221 */ /* 0x000fce0000000000 */
[----:B------:R-:W-:Y:S01]  /*6380*/  MUFU.EX2 R33, R97 ;  /* 0x0000006100217308 */ /* 0x000fe20000000800 */
[----:B-1----:R-:W-:-:S07]  /*6390*/  FADD R129, R104, R129 ;  /* 0x0000008168817221 */ /* 0x002fce0000000000 */
[----:B------:R-:W1:Y:S01]  /*63a0*/  MUFU.EX2 R32, R32 ;  /* 0x0000002000207308 */ /* 0x000e620000000800 */
[----:B--2---:R-:W-:Y:S02]  /*63b0*/  FADD R179, R15, R179 ;  /* 0x000000b30fb37221 */ /* 0x004fe40000000000 */
[----:B---3--:R-:W-:-:S05]  /*63c0*/  FADD R173, R21, R173 ;  /* 0x000000ad15ad7221 */ /* 0x008fca0000000000 */
[----:B------:R-:W2:Y:S01]  /*63d0*/  MUFU.EX2 R23, R107 ;  /* 0x0000006b00177308 */ /* 0x000ea20000000800 */
[----:B0-----:R-:W-:-:S07]  /*63e0*/  F2FP.PACK_AB R18, R28, R24 ;  /* 0x000000181c12723e */ /* 0x001fce00000000ff */
[----:B------:R-:W0:Y:S01]  /*63f0*/  MUFU.EX2 R29, R29 ;  /* 0x0000001d001d7308 */ /* 0x000e220000000800 */
[----:B------:R-:W-:Y:S02]  /*6400*/  FADD R136, R24, R136 ;  /* 0x0000008818887221 */ /* 0x000fe40000000000 */
[----:B----4-:R-:W-:Y:S02]  /*6410*/  FADD R129, R106, R129 ;  /* 0x000000816a817221 */ /* 0x010fe40000000000 */
[----:B-----5:R-:W-:Y:S02]  /*6420*/  FADD R24, R20, R179 ;  /* 0x000000b314187221 */ /* 0x020fe40000000000 */
[----:B------:R-:W-:Y:S01]  /*6430*/  FADD R25, R35, R173 ;  /* 0x000000ad23197221 */ /* 0x000fe20000000000 */
[----:B------:R-:W-:Y:S01]  /*6440*/  F2FP.PACK_AB R17, R106, R104 ;  /* 0x000000686a11723e */ /* 0x000fe200000000ff */
[----:B------:R-:W-:Y:S01]  /*6450*/  FADD R129, R105, R129 ;  /* 0x0000008169817221 */ /* 0x000fe20000000000 */
[----:B-1----:R-:W-:Y:S01]  /*6460*/  F2FP.PACK_AB R19, R32, R105 ;  /* 0x000000692013723e */ /* 0x002fe200000000ff */
[----:B------:R-:W-:-:S02]  /*6470*/  FADD R24, R22, R24 ;  /* 0x0000001816187221 */ /* 0x000fc40000000000 */
[----:B------:R-:W-:Y:S02]  /*6480*/  FADD R25, R33, R25 ;  /* 0x0000001921197221 */ /* 0x000fe40000000000 */
[----:B------:R-:W-:Y:S02]  /*6490*/  FADD R28, R28, R136 ;  /* 0x000000881c1c7221 */ /* 0x000fe40000000000 */
[----:B------:R-:W-:Y:S02]  /*64a0*/  FADD R32, R32, R129 ;  /* 0x0000008120207221 */ /* 0x000fe40000000000 */
[----:B--2---:R-:W-:Y:S02]  /*64b0*/  FADD R24, R23, R24 ;  /* 0x0000001817187221 */ /* 0x004fe40000000000 */
[----:B0-----:R-:W-:Y:S01]  /*64c0*/  FADD R25, R29, R25 ;  /* 0x000000191d197221 */ /* 0x001fe20000000000 */
[----:B------:R-:W-:Y:S01]  /*64d0*/  HMMA.16816.F32 R144, R16, R30, R36 ;  /* 0x0000001e1090723c */ /* 0x000fe20000001824 */
[----:B------:R-:W0:Y:S04]  /*64e0*/  SHFL.BFLY PT, R38, R28, 0x2, 0x1f ;  /* 0x0c401f001c267f89 */ /* 0x000e2800000e0000 */
[----:B------:R-:W1:Y:S04]  /*64f0*/  SHFL.BFLY PT, R34, R32, 0x2, 0x1f ;  /* 0x0c401f0020227f89 */ /* 0x000e6800000e0000 */
[----:B------:R-:W2:Y:S04]  /*6500*/  SHFL.BFLY PT, R36, R24, 0x2, 0x1f ;  /* 0x0c401f0018247f89 */ /* 0x000ea800000e0000 */
[----:B------:R-:W3:Y:S01]  /*6510*/  SHFL.BFLY PT, R37, R25, 0x2, 0x1f ;  /* 0x0c401f0019257f89 */ /* 0x000ee200000e0000 */
[----:B------:R-:W-:Y:S01]  /*6520*/  F2FP.PACK_AB R20, R20, R15 ;  /* 0x0000000f1414723e */ /* 0x000fe200000000ff */
[----:B------:R-:W-:Y:S01]  /*6530*/  HMMA.16816.F32 R72, R52, R116, R120 ;  /* 0x000000743448723c */ /* 0x000fe20000001878 */
[----:B0-----:R-:W-:-:S07]  /*6540*/  FADD R15, R28, R38 ;  /* 0x000000261c0f7221 */ /* 0x001fce0000000000 */
[----:B------:R-:W-:Y:S01]  /*6550*/  HMMA.16816.F32 R88, R52, R80, R112 ;  /* 0x000000503458723c */ /* 0x000fe20000001870 */
[----:B-1----:R-:W-:Y:S02]  /*6560*/  FADD R34, R32, R34 ;  /* 0x0000002220227221 */ /* 0x002fe40000000000 */
[----:B--2---:R-:W-:Y:S02]  /*6570*/  FADD R36, R24, R36 ;  /* 0x0000002418247221 */ /* 0x004fe40000000000 */
[----:B---3--:R-:W-:-:S03]  /*6580*/  FADD R37, R25, R37 ;  /* 0x0000002519257221 */ /* 0x008fc60000000000 */
[C---:B------:R-:W-:Y:S08]  /*6590*/  HMMA.16816.F32 R112, R16.reuse, R26, R40 ;  /* 0x0000001a1070723c */ /* 0x040ff00000001828 */
[C---:B------:R-:W-:Y:S08]  /*65a0*/  HMMA.16816.F32 R156, R16.reuse, R162, R48 ;  /* 0x000000a2109c723c */ /* 0x040ff00000001830 */
[C---:B------:R-:W-:Y:S08]  /*65b0*/  HMMA.16816.F32 R120, R16.reuse, R138, R44 ;  /* 0x0000008a1078723c */ /* 0x040ff0000000182c */
[C---:B------:R-:W-:Y:S08]  /*65c0*/  HMMA.16816.F32 R168, R16.reuse, R118, R168 ;  /* 0x0000007610a8723c */ /* 0x040ff000000018a8 */
[C---:B------:R-:W-:Y:S08]  /*65d0*/  HMMA.16816.F32 R56, R16.reuse, R82, R56 ;  /* 0x000000521038723c */ /* 0x040ff00000001838 */
[C---:B------:R-:W-:Y:S08]  /*65e0*/  HMMA.16816.F32 R108, R16.reuse, R70, R108 ;  /* 0x00000046106c723c */ /* 0x040ff0000000186c */
[----:B------:R-:W-:Y:S01]  /*65f0*/  HMMA.16816.F32 R124, R16, R134, R124 ;  /* 0x00000086107c723c */ /* 0x000fe2000000187c */
[----:B------:R-:W0:Y:S04]  /*6600*/  SHFL.BFLY PT, R16, R15, 0x1, 0x1f ;  /* 0x0c201f000f107f89 */ /* 0x000e2800000e0000 */
[----:B------:R-:W1:Y:S04]  /*6610*/  SHFL.BFLY PT, R17, R34, 0x1, 0x1f ;  /* 0x0c201f0022117f89 */ /* 0x000e6800000e0000 */
[----:B------:R-:W2:Y:S01]  /*6620*/  SHFL.BFLY PT, R18, R36, 0x1, 0x1f ;  /* 0x0c201f0024127f89 */ /* 0x000ea200000e0000 */
[C---:B------:R-:W-:Y:S03]  /*6630*/  HMMA.16816.F32 R148, R52.reuse, R160, R148 ;  /* 0x000000a03494723c */ /* 0x040fe60000001894 */
[----:B------:R-:W3:Y:S05]  /*6640*/  SHFL.BFLY PT, R19, R37, 0x1, 0x1f ;  /* 0x0c201f0025137f89 */ /* 0x000eea00000e0000 */
[C---:B------:R-:W-:Y:S08]  /*6650*/  HMMA.16816.F32 R100, R52.reuse, R68, R100 ;  /* 0x000000443464723c */ /* 0x040ff00000001864 */
[----:B------:R-:W-:Y:S01]  /*6660*/  HMMA.16816.F32 R84, R52, R132, R84 ;  /* 0x000000843454723c */ /* 0x000fe20000001854 */
[----:B------:R-:W-:-:S04]  /*6670*/  IADD3 R0, R0, 0x40, RZ ;  /* 0x0000004000007810 */ /* 0x000fc80007ffe0ff */
[----:B------:R-:W-:Y:S02]  /*6680*/  ISETP.GE.AND P0, PT, R0, c[0x0][0x1d0], PT ;  /* 0x0000740000007a0c */ /* 0x000fe40003f06270 */
[----:B------:R-:W-:Y:S02]  /*6690*/  F2FP.PACK_AB R22, R23, R22 ;  /* 0x000000161716723e */ /* 0x000fe400000000ff */
[----:B------:R-:W-:Y:S02]  /*66a0*/  F2FP.PACK_AB R21, R35, R21 ;  /* 0x000000152315723e */ /* 0x000fe400000000ff */
[----:B------:R-:W-:Y:S01]  /*66b0*/  F2FP.PACK_AB R23, R29, R33 ;  /* 0x000000211d17723e */ /* 0x000fe200000000ff */
[----:B0-----:R-:W-:Y:S01]  /*66c0*/  FADD R16, R15, R16 ;  /* 0x000000100f107221 */ /* 0x001fe20000000000 */
[----:B------:R-:W-:Y:S01]  /*66d0*/  MOV R24, 0x40 ;  /* 0x0000004000187802 */ /* 0x000fe20000000f00 */
[----:B-1----:R-:W-:Y:S02]  /*66e0*/  FADD R17, R34, R17 ;  /* 0x0000001122117221 */ /* 0x002fe40000000000 */
[----:B--2---:R-:W-:-:S02]  /*66f0*/  FADD R18, R36, R18 ;  /* 0x0000001224127221 */ /* 0x004fc40000000000 */
[----:B---3--:R-:W-:Y:S01]  /*6700*/  FADD R19, R37, R19 ;  /* 0x0000001325137221 */ /* 0x008fe20000000000 */
[----:B------:R-:W-:Y:S01]  /*6710*/  HMMA.16816.F32 R76, R20, R26, R76 ;  /* 0x0000001a144c723c */ /* 0x000fe2000000184c */
[----:B------:R-:W-:Y:S01]  /*6720*/  FFMA R191, R2, R191, R16 ;  /* 0x000000bf02bf7223 */ /* 0x000fe20000000010 */
[----:B------:R-:W-:Y:S01]  /*6730*/  MOV R2, R11 ;  /* 0x0000000b00027202 */ /* 0x000fe20000000f00 */
[----:B------:R-:W-:Y:S01]  /*6740*/  FFMA R190, R10, R190, R17 ;  /* 0x000000be0abe7223 */ /* 0x000fe20000000011 */
[----:B------:R-:W-:Y:S01]  /*6750*/  MOV R10, R12 ;  /* 0x0000000c000a7202 */ /* 0x000fe20000000f00 */
[----:B------:R-:W-:-:S03]  /*6760*/  FFMA R189, R4, R189, R18 ;  /* 0x000000bd04bd7223 */ /* 0x000fc60000000012 */
[----:B------:R-:W-:Y:S01]  /*6770*/  HMMA.16816.F32 R64, R20, R30, R64 ;  /* 0x0000001e1440723c */ /* 0x000fe20000001840 */
[----:B------:R-:W-:Y:S01]  /*6780*/  FFMA R188, R3, R188, R19 ;  /* 0x000000bc03bc7223 */ /* 0x000fe20000000013 */
[----:B------:R-:W-:Y:S01]  /*6790*/  MOV R4, R13 ;  /* 0x0000000d00047202 */ /* 0x000fe20000000f00 */
[C---:B------:R-:W-:Y:S01]  /*67a0*/  IMAD R5, R24.reuse, c[0x0][0x1b4], R5 ;  /* 0x00006d0018057a24 */ /* 0x040fe200078e0205 */
[----:B------:R-:W-:Y:S01]  /*67b0*/  MOV R3, R14 ;  /* 0x0000000e00037202 */ /* 0x000fe20000000f00 */
[----:B------:R-:W-:-:S03]  /*67c0*/  IMAD R8, R24, c[0x0][0x1a4], R8 ;  /* 0x0000690018087a24 */ /* 0x000fc600078e0208 */
[C---:B------:R-:W-:Y:S08]  /*67d0*/  HMMA.16816.F32 R160, R20.reuse, R162, R148 ;  /* 0x000000a214a0723c */ /* 0x040ff00000001894 */
[C---:B------:R-:W-:Y:S08]  /*67e0*/  HMMA.16816.F32 R136, R20.reuse, R138, R140 ;  /* 0x0000008a1488723c */ /* 0x040ff0000000188c */
[C---:B------:R-:W-:Y:S08]  /*67f0*/  HMMA.16816.F32 R116, R20.reuse, R118, R72 ;  /* 0x000000761474723c */ /* 0x040ff00000001848 */
[C---:B------:R-:W-:Y:S08]  /*6800*/  HMMA.16816.F32 R80, R20.reuse, R82, R88 ;  /* 0x000000521450723c */ /* 0x040ff00000001858 */
[C---:B------:R-:W-:Y:S08]  /*6810*/  HMMA.16816.F32 R68, R20.reuse, R70, R100 ;  /* 0x000000461444723c */ /* 0x040ff00000001864 */
[----:B------:R-:W-:Y:S01]  /*6820*/  HMMA.16816.F32 R132, R20, R134, R84 ;  /* 0x000000861484723c */ /* 0x000fe20000001854 */
[----:B------:R-:W-:Y:S01]  /*6830*/  @P0 CALL.REL.NOINC `(.L_x_1) ;  /* 0x0000001000000944 */ /* 0x000fe20003c00000 */
[----:B------:R-:W-:Y:S06]  /*6840*/  BRA `(.L_x_2) ;  /* 0xffffc54000007947 */ /* 0x000fec000383ffff */
.L_x_1:
[----:B------:R-:W-:-:S03]  /*6850*/  NOP ;  /* 0x0000000000007918 */ /* 0x000fc60000000000 */
[----:B------:R-:W-:Y:S02]  /*6860*/  MOV R0, R14 ;  /* 0x0000000e00007202 */ /* 0x000fe40000000f00 */
[----:B------:R-:W-:-:S02]  /*6870*/  MOV R2, R13 ;  /* 0x0000000d00027202 */ /* 0x000fc40000000f00 */
[----:B------:R-:W-:Y:S02]  /*6880*/  MOV R3, R12 ;  /* 0x0000000c00037202 */ /* 0x000fe40000000f00 */
[----:B------:R-:W-:-:S07]  /*6890*/  MOV R24, R11 ;  /* 0x0000000b00187202 */ /* 0x000fce0000000f00 */
.L_x_0:
[----:B------:R-:W0:Y:S01]  /*68a0*/  S2R R174, SR_TID.X ;  /* 0x0000000000ae7919 */ /* 0x000e220000002100 */
[C---:B------:R-:W-:Y:S01]  /*68b0*/  FMUL R20, R191.reuse, 8388608 ;  /* 0x4b000000bf147820 */ /* 0x040fe20000400000 */
[----:B------:R-:W-:Y:S01]  /*68c0*/  FSETP.GEU.AND P1, PT, R191, 1.175494350822287508e-38, PT ;  /* 0x00800000bf00780b */ /* 0x000fe20003f2e000 */
[C---:B------:R-:W-:Y:S01]  /*68d0*/  FMUL R21, R190.reuse, 8388608 ;  /* 0x4b000000be157820 */ /* 0x040fe20000400000 */
[----:B------:R-:W1:Y:S01]  /*68e0*/  S2R R6, SR_TID.X ;  /* 0x0000000000067919 */ /* 0x000e620000002100 */
[----:B------:R-:W-:Y:S01]  /*68f0*/  FSETP.GEU.AND P2, PT, R190, 1.175494350822287508e-38, PT ;  /* 0x00800000be00780b */ /* 0x000fe20003f4e000 */
[----:B------:R-:W-:Y:S01]  /*6900*/  FMUL R22, R189, 8388608 ;  /* 0x4b000000bd167820 */ /* 0x000fe20000400000 */
[----:B------:R-:W-:Y:S01]  /*6910*/  FSEL R20, R20, R191, !P1 ;  /* 0x000000bf14147208 */ /* 0x000fe20004800000 */
[----:B------:R-:W2:Y:S01]  /*6920*/  S2R R172, SR_CTAID.Y ;  /* 0x0000000000ac7919 */ /* 0x000ea20000002600 */
[----:B------:R-:W-:Y:S01]  /*6930*/  FSEL R21, R21, R190, !P2 ;  /* 0x000000be15157208 */ /* 0x000fe20005000000 */
[C---:B------:R-:W-:Y:S01]  /*6940*/  FMUL R29, R188.reuse, 8388608 ;  /* 0x4b000000bc1d7820 */ /* 0x040fe20000400000 */
[----:B------:R-:W-:Y:S01]  /*6950*/  FSETP.GEU.AND P3, PT, R189, 1.175494350822287508e-38, PT ;  /* 0x00800000bd00780b */ /* 0x000fe20003f6e000 */
[----:B------:R-:W3:Y:S01]  /*6960*/  S2R R152, SR_CTAID.X ;  /* 0x0000000000987919 */ /* 0x000ee20000002500 */
[----:B------:R-:W-:-:S02]  /*6970*/  FSETP.GT.AND P0, PT, |R188|, 8.50705917302346158658e+37, PT ;  /* 0x7e800000bc00780b */ /* 0x000fc40003f04200 */
[----:B------:R-:W-:Y:S01]  /*6980*/  FSEL R22, R22, R189, !P3 ;  /* 0x000000bd16167208 */ /* 0x000fe20005800000 */
[----:B------:R-:W-:Y:S01]  /*6990*/  BAR.SYNC.DEFER_BLOCKING 0x0 ;  /* 0x0000000000007b1d */ /* 0x000fe20000010000 */
[----:B------:R-:W-:Y:S02]  /*69a0*/  FSETP.GEU.AND P4, PT, R188, 1.175494350822287508e-38, PT ;  /* 0x00800000bc00780b */ /* 0x000fe40003f8e000 */
[----:B------:R-:W-:Y:S02]  /*69b0*/  MOV R87, R56 ;  /* 0x0000003800577202 */ /* 0x000fe40000000f00 */
[----:B------:R-:W-:Y:S02]  /*69c0*/  FSEL R29, R29, R188, !P4 ;  /* 0x000000bc1d1d7208 */ /* 0x000fe40006000000 */
[----:B------:R-:W-:Y:S02]  /*69d0*/  MOV R85, R57 ;  /* 0x0000003900557202 */ /* 0x000fe40000000f00 */
[C---:B0-----:R-:W-:Y:S01]  /*69e0*/  SHF.L.U32 R4, R174.reuse, 0x8, RZ ;  /* 0x00000008ae047819 */ /* 0x041fe200000006ff */
[----:B------:R-:W-:Y:S01]  /*69f0*/  @P0 FMUL R135, R135, 0.25 ;  /* 0x3e80000087870820 */ /* 0x000fe20000400000 */
[----:B------:R-:W-:Y:S01]  /*6a00*/  SHF.L.U32 R10, R174, 0x3, RZ ;  /* 0x00000003ae0a7819 */ /* 0x000fe200000006ff */
[----:B------:R-:W-:Y:S01]  /*6a10*/  @P0 FMUL R134, R134, 0.25 ;  /* 0x3e80000086860820 */ /* 0x000fe20000400000 */
[----:B------:R-:W-:Y:S01]  /*6a20*/  SHF.L.U32 R5, R174, 0x5, RZ ;  /* 0x00000005ae057819 */ /* 0x000fe200000006ff */
[----:B------:R-:W-:Y:S01]  /*6a30*/  @P0 FMUL R71, R71, 0.25 ;  /* 0x3e80000047470820 */ /* 0x000fe20000400000 */
[----:B------:R-:W-:Y:S01]  /*6a40*/  LOP3.LUT R4, R4, 0x1800, RZ, 0xc0, !PT ;  /* 0x0000180004047812 */ /* 0x000fe200078ec0ff */
[----:B------:R-:W-:Y:S01]  /*6a50*/  @P0 FMUL R70, R70, 0.25 ;  /* 0x3e80000046460820 */ /* 0x000fe20000400000 */
[----:B------:R-:W-:Y:S01]  /*6a60*/  SHF.L.U32 R12, R174, 0x2, RZ ;  /* 0x00000002ae0c7819 */ /* 0x000fe200000006ff */
[----:B------:R-:W-:Y:S01]  /*6a70*/  @P0 FMUL R83, R83, 0.25 ;  /* 0x3e80000053530820 */ /* 0x000fe20000400000 */
[----:B------:R-:W-:Y:S01]  /*6a80*/  LOP3.LUT R11, R10, 0x300, RZ, 0xc0, !PT ;  /* 0x000003000a0b7812 */ /* 0x000fe200078ec0ff */
[----:B------:R-:W-:Y:S01]  /*6a90*/  @P0 FMUL R82, R82, 0.25 ;  /* 0x3e80000052520820 */ /* 0x000fe20000400000 */
[----:B------:R-:W-:Y:S01]  /*6aa0*/  SHF.R.U32.HI R14, RZ, 0x1, R174 ;  /* 0x00000001ff0e7819 */ /* 0x000fe200000116ae */
[----:B------:R-:W-:Y:S01]  /*6ab0*/  @P0 FMUL R119, R119, 0.25 ;  /* 0x3e80000077770820 */ /* 0x000fe20000400000 */
[----:B------:R-:W-:Y:S01]  /*6ac0*/  LOP3.LUT R28, R4, 0x60, R5, 0xf8, !PT ;  /* 0x00000060041c7812 */ /* 0x000fe200078ef805 */
[----:B------:R-:W-:Y:S01]  /*6ad0*/  @P0 FMUL R118, R118, 0.25 ;  /* 0x3e80000076760820 */ /* 0x000fe20000400000 */
[----:B------:R-:W-:Y:S01]  /*6ae0*/  IADD3 R4, R20, -0x3f3504f3, RZ ;  /* 0xc0cafb0d14047810 */ /* 0x000fe20007ffe0ff */
[----:B------:R-:W-:Y:S01]  /*6af0*/  @P0 FMUL R139, R139, 0.25 ;  /* 0x3e8000008b8b0820 */ /* 0x000fe20000400000 */
[----:B-1----:R-:W-:Y:S01]  /*6b00*/  LOP3.LUT R16, R6, 0x7f, RZ, 0xc0, !PT ;  /* 0x0000007f06107812 */ /* 0x002fe200078ec0ff */
[----:B--2---:R-:W-:Y:S01]  /*6b10*/  IMAD R6, R172, c[0x0][0x1c0], RZ ;  /* 0x00007000ac067a24 */ /* 0x004fe200078e02ff */
[----:B------:R-:W-:Y:S01]  /*6b20*/  LOP3.LUT R13, R11, 0x70, R12, 0xf8, !PT ;  /* 0x000000700b0d7812 */ /* 0x000fe200078ef80c */
[----:B------:R-:W-:Y:S01]  /*6b30*/  @P0 FMUL R138, R138, 0.25 ;  /* 0x3e8000008a8a0820 */ /* 0x000fe20000400000 */
[----:B------:R-:W-:Y:S01]  /*6b40*/  LOP3.LUT R25, R10, 0x38, RZ, 0xc0, !PT ;  /* 0x000000380a197812 */ /* 0x000fe200078ec0ff */
[----:B------:R-:W-:Y:S01]  /*6b50*/  @P0 FMUL R163, R163, 0.25 ;  /* 0x3e800000a3a30820 */ /* 0x000fe20000400000 */
[----:B------:R-:W-:Y:S01]  /*6b60*/  LOP3.LUT R12, R12, 0x1c0, RZ, 0xc0, !PT ;  /* 0x000001c00c0c7812 */ /* 0x000fe200078ec0ff */
[----:B------:R-:W-:Y:S01]  /*6b70*/  @P0 FMUL R162, R162, 0.25 ;  /* 0x3e800000a2a20820 */ /* 0x000fe20000400000 */
[----:B------:R-:W-:Y:S01]  /*6b80*/  LOP3.LUT R14, R14, 0x4, RZ, 0xc0, !PT ;  /* 0x000000040e0e7812 */ /* 0x000fe200078ec0ff */
[----:B------:R-:W-:Y:S01]  /*6b90*/  @P0 FMUL R67, R67, 0.25 ;  /* 0x3e80000043430820 */ /* 0x000fe20000400000 */
[----:B------:R-:W-:Y:S01]  /*6ba0*/  LOP3.LUT R15, R4, 0xff800000, RZ, 0xc0, !PT ;  /* 0xff800000040f7812 */ /* 0x000fe200078ec0ff */
[----:B------:R-:W-:Y:S01]  /*6bb0*/  @P0 FMUL R66, R66, 0.25 ;  /* 0x3e80000042420820 */ /* 0x000fe20000400000 */
[----:B------:R-:W-:Y:S01]  /*6bc0*/  IADD3 R4, R21, -0x3f3504f3, RZ ;  /* 0xc0cafb0d15047810 */ /* 0x000fe20007ffe0ff */
[----:B------:R-:W-:Y:S01]  /*6bd0*/  @P0 FMUL R79, R79, 0.25 ;  /* 0x3e8000004f4f0820 */ /* 0x000fe20000400000 */
[----:B------:R-:W-:Y:S01]  /*6be0*/  IADD3 R25, R14, R25, R12 ;  /* 0x000000190e197210 */ /* 0x000fe20007ffe00c */
[C---:B------:R-:W-:Y:S01]  /*6bf0*/  IMAD.HI R12, R6.reuse, 0x2, RZ ;  /* 0x00000002060c7827 */ /* 0x040fe200078e02ff */
[----:B------:R-:W-:Y:S01]  /*6c00*/  SHF.L.U32 R26, R6, 0x1, RZ ;  /* 0x00000001061a7819 */ /* 0x000fe200000006ff */
[----:B------:R-:W0:Y:S01]  /*6c10*/  I2F R5, R15 ;  /* 0x0000000f00057306 */ /* 0x000e220000201400 */
[----:B------:R-:W-:Y:S01]  /*6c20*/  FSEL R6, RZ, -23, P2 ;  /* 0xc1b80000ff067808 */ /* 0x000fe20001000000 */
[----:B------:R-:W-:Y:S01]  /*6c30*/  @P0 FMUL R78, R78, 0.25 ;  /* 0x3e8000004e4e0820 */ /* 0x000fe20000400000 */
[----:B------:R-:W-:-:S02]  /*6c40*/  LOP3.LUT R44, R4, 0xff800000, RZ, 0xc0, !PT ;  /* 0xff800000042c7812 */ /* 0x000fc400078ec0ff */
[C---:B------:R-:W-:Y:S01]  /*6c50*/  FSETP.GEU.AND P2, PT, |R188|.reuse, 1.175494350822287508e-38, PT ;  /* 0x00800000bc00780b */ /* 0x040fe20003f4e200 */
[----:B------:R-:W-:Y:S01]  /*6c60*/  @P0 FMUL R188, R188, 0.25 ;  /* 0x3e800000bcbc0820 */ /* 0x000fe20000400000 */
[----:B------:R-:W-:Y:S01]  /*6c70*/  IADD3 R4, R22, -0x3f3504f3, RZ ;  /* 0xc0cafb0d16047810 */ /* 0x000fe20007ffe0ff */
[----:B------:R1:W-:Y:S01]  /*6c80*/  I2F R7, R44 ;  /* 0x0000002c00077306 */ /* 0x0003e20000201400 */
[----:B------:R-:W-:Y:S02]  /*6c90*/  FSETP.GT.AND P0, PT, |R190|, 8.50705917302346158658e+37, PT ;  /* 0x7e800000be00780b */ /* 0x000fe40003f04200 */
[----:B------:R-:W-:Y:S02]  /*6ca0*/  LOP3.LUT R39, R4, 0xff800000, RZ, 0xc0, !PT ;  /* 0xff80000004277812 */ /* 0x000fe400078ec0ff */
[----:B------:R-:W-:Y:S02]  /*6cb0*/  IADD3 R4, R29, -0x3f3504f3, RZ ;  /* 0xc0cafb0d1d047810 */ /* 0x000fe40007ffe0ff */
[----:B---3--:R-:W-:-:S02]  /*6cc0*/  LEA R152, R152, R16, 0x7 ;  /* 0x0000001098987211 */ /* 0x008fc400078e38ff */
[----:B------:R-:W-:Y:S01]  /*6cd0*/  LOP3.LUT R46, R4, 0xff800000, RZ, 0xc0, !PT ;  /* 0xff800000042e7812 */ /* 0x000fe200078ec0ff */
[----:B------:R-:W-:Y:S01]  /*6ce0*/  @!P2 FMUL R188, R188, 16777216 ;  /* 0x4b800000bcbca820 */ /* 0x000fe20000400000 */
[----:B------:R-:W-:Y:S01]  /*6cf0*/  FSEL R4, RZ, -23, P1 ;  /* 0xc1b80000ff047808 */ /* 0x000fe20000800000 */
[----:B------:R-:W-:Y:S01]  /*6d00*/  @!P2 FMUL R135, R135, 16777216 ;  /* 0x4b8000008787a820 */ /* 0x000fe20000400000 */
[----:B------:R-:W-:Y:S01]  /*6d10*/  FSETP.GT.AND P1, PT, |R189|, 8.50705917302346158658e+37, PT ;  /* 0x7e800000bd00780b */ /* 0x000fe20003f24200 */
[----:B------:R-:W-:Y:S01]  /*6d20*/  @!P2 FMUL R134, R134, 16777216 ;  /* 0x4b8000008686a820 */ /* 0x000fe20000400000 */
[----:B------:R-:W-:Y:S01]  /*6d30*/  MOV R75, R58 ;  /* 0x0000003a004b7202 */ /* 0x000fe20000000f00 */
[----:B0-----:R-:W-:Y:S01]  /*6d40*/  FFMA.FTZ R40, R5, 1.1920928955078125e-07, R4 ;  /* 0x3400000005287823 */ /* 0x001fe20000010004 */
[----:B------:R-:W-:Y:S01]  /*6d50*/  MOV R73, R59 ;  /* 0x0000003b00497202 */ /* 0x000fe20000000f00 */
[----:B------:R-:W-:Y:S01]  /*6d60*/  @!P2 FMUL R71, R71, 16777216 ;  /* 0x4b8000004747a820 */ /* 0x000fe20000400000 */
[----:B------:R-:W0:Y:S01]  /*6d70*/  MUFU.RCP R4, R188 ;  /* 0x000000bc00047308 */ /* 0x000e220000001000 */
[----:B------:R-:W-:Y:S01]  /*6d80*/  @!P2 FMUL R70, R70, 16777216 ;  /* 0x4b8000004646a820 */ /* 0x000fe20000400000 */
[----:B------:R-:W-:Y:S01]  /*6d90*/  SHF.L.U32 R9, R174, 0xa, RZ ;  /* 0x0000000aae097819 */ /* 0x000fe200000006ff */
[----:B------:R-:W-:Y:S01]  /*6da0*/  @!P2 FMUL R83, R83, 16777216 ;  /* 0x4b8000005353a820 */ /* 0x000fe20000400000 */
[----:B------:R-:W-:Y:S01]  /*6db0*/  LOP3.LUT R28, R28, R13, RZ, 0x3c, !PT ;  /* 0x0000000d1c1c7212 */ /* 0x000fe200078e3cff */
[----:B------:R-:W-:Y:S01]  /*6dc0*/  @!P2 FMUL R82, R82, 16777216 ;  /* 0x4b8000005252a820 */ /* 0x000fe20000400000 */
[----:B------:R-:W-:Y:S01]  /*6dd0*/  LOP3.LUT R36, R9, 0x1800, RZ, 0xc0, !PT ;  /* 0x0000180009247812 */ /* 0x000fe200078ec0ff */
[----:B------:R-:W-:Y:S01]  /*6de0*/  @!P2 FMUL R119, R119, 16777216 ;  /* 0x4b8000007777a820 */ /* 0x000fe20000400000 */
[----:B------:R2:W-:Y:S01]  /*6df0*/  I2F R9, R39 ;  /* 0x0000002700097306 */ /* 0x0005e20000201400 */
[----:B------:R-:W-:Y:S01]  /*6e00*/  @!P2 FMUL R118, R118, 16777216 ;  /* 0x4b8000007676a820 */ /* 0x000fe20000400000 */
[----:B------:R-:W-:Y:S01]  /*6e10*/  LEA R36, R16, R36, 0x4 ;  /* 0x0000002410247211 */ /* 0x000fe200078e20ff */
[----:B------:R-:W-:Y:S01]  /*6e20*/  @!P2 FMUL R139, R139, 16777216 ;  /* 0x4b8000008b8ba820 */ /* 0x000fe20000400000 */
[----:B------:R-:W-:Y:S01]  /*6e30*/  FSEL R10, RZ, -23, P4 ;  /* 0xc1b80000ff0a7808 */ /* 0x000fe20002000000 */
[----:B------:R-:W-:Y:S01]  /*6e40*/  @!P2 FMUL R138, R138, 16777216 ;  /* 0x4b8000008a8aa820 */ /* 0x000fe20000400000 */
[----:B-1----:R-:W-:Y:S01]  /*6e50*/  IADD3 R44, R21, -R44, RZ ;  /* 0x8000002c152c7210 */ /* 0x002fe20007ffe0ff */
[----:B------:R-:W-:Y:S01]  /*6e60*/  @!P2 FMUL R163, R163, 16777216 ;  /* 0x4b800000a3a3a820 */ /* 0x000fe20000400000 */
[----:B------:R1:W-:Y:S01]  /*6e70*/  I2F R11, R46 ;  /* 0x0000002e000b7306 */ /* 0x0003e20000201400 */
[----:B------:R-:W-:Y:S01]  /*6e80*/  @!P2 FMUL R162, R162, 16777216 ;  /* 0x4b800000a2a2a820 */ /* 0x000fe20000400000 */
[----:B--2---:R-:W-:Y:S01]  /*6e90*/  IADD3 R39, R22, -R39, RZ ;  /* 0x8000002716277210 */ /* 0x004fe20007ffe0ff */
[----:B------:R-:W-:Y:S01]  /*6ea0*/  @!P2 FMUL R67, R67, 16777216 ;  /* 0x4b8000004343a820 */ /* 0x000fe20000400000 */
[----:B------:R-:W-:Y:S01]  /*6eb0*/  ISETP.GE.U32.AND P4, PT, R29, 0x7f800000, PT ;  /* 0x7f8000001d00780c */ /* 0x000fe20003f86070 */
[----:B------:R-:W-:Y:S01]  /*6ec0*/  @!P2 FMUL R66, R66, 16777216 ;  /* 0x4b8000004242a820 */ /* 0x000fe20000400000 */
[----:B------:R-:W-:Y:S01]  /*6ed0*/  MOV R175, c[0x0][0x1c8] ;  /* 0x0000720000af7a02 */ /* 0x000fe20000000f00 */
[----:B------:R-:W-:Y:S01]  /*6ee0*/  @!P2 FMUL R79, R79, 16777216 ;  /* 0x4b8000004f4fa820 */ /* 0x000fe20000400000 */
[----:B------:R-:W-:Y:S01]  /*6ef0*/  SHF.L.U32 R174, R174, 0x1, RZ ;  /* 0x00000001aeae7819 */ /* 0x000fe200000006ff */
[----:B------:R-:W-:Y:S01]  /*6f00*/  @!P2 FMUL R78, R78, 16777216 ;  /* 0x4b8000004e4ea820 */ /* 0x000fe20000400000 */
[C---:B------:R-:W-:Y:S01]  /*6f10*/  FSETP.GEU.AND P2, PT, |R189|.reuse, 1.175494350822287508e-38, PT ;  /* 0x00800000bd00780b */ /* 0x040fe20003f4e200 */
[----:B------:R-:W-:Y:S01]  /*6f20*/  @P1 FMUL R189, R189, 0.25 ;  /* 0x3e800000bdbd1820 */ /* 0x000fe20000400000 */
[----:B-1----:R-:W-:Y:S01]  /*6f30*/  IADD3 R46, R29, -R46, RZ ;  /* 0x8000002e1d2e7210 */ /* 0x002fe20007ffe0ff */
[----:B------:R-:W-:Y:S01]  /*6f40*/  @P1 FMUL R133, R133, 0.25 ;  /* 0x3e80000085851820 */ /* 0x000fe20000400000 */
[CC--:B------:R-:W-:Y:S01]  /*6f50*/  LEA R103, R175.reuse, -R175.reuse, 0x5 ;  /* 0x800000afaf677211 */ /* 0x0c0fe200078e28ff */
[----:B------:R-:W-:Y:S01]  /*6f60*/  @P1 FMUL R132, R132, 0.25 ;  /* 0x3e80000084841820 */ /* 0x000fe20000400000 */
[----:B------:R-:W-:Y:S01]  /*6f70*/  SHF.L.U32 R105, R175, 0x5, RZ ;  /* 0x00000005af697819 */ /* 0x000fe200000006ff */
[----:B------:R-:W-:Y:S01]  /*6f80*/  @P1 FMUL R69, R69, 0.25 ;  /* 0x3e80000045451820 */ /* 0x000fe20000400000 */
[----:B------:R-:W-:Y:S01]  /*6f90*/  LEA R107, R175, R175, 0x5 ;  /* 0x000000afaf6b7211 */ /* 0x000fe200078e28ff */
[----:B------:R-:W-:-:S02]  /*6fa0*/  @P1 FMUL R68, R68, 0.25 ;  /* 0x3e80000044441820 */ /* 0x000fc40000400000 */
[----:B------:R-:W-:Y:S02]  /*6fb0*/  @P1 FMUL R81, R81, 0.25 ;  /* 0x3e80000051511820 */ /* 0x000fe40000400000 */
[----:B------:R-:W-:Y:S02]  /*6fc0*/  @P1 FMUL R80, R80, 0.25 ;  /* 0x3e80000050501820 */ /* 0x000fe40000400000 */
[----:B------:R-:W-:Y:S02]  /*6fd0*/  @P1 FMUL R117, R117, 0.25 ;  /* 0x3e80000075751820 */ /* 0x000fe40000400000 */
[----:B------:R-:W-:Y:S02]  /*6fe0*/  @P1 FMUL R116, R116, 0.25 ;  /* 0x3e80000074741820 */ /* 0x000fe40000400000 */
[----:B------:R-:W-:Y:S02]  /*6ff0*/  @P1 FMUL R137, R137, 0.25 ;  /* 0x3e80000089891820 */ /* 0x000fe40000400000 */
[----:B------:R-:W-:-:S02]  /*7000*/  @P1 FMUL R136, R136, 0.25 ;  /* 0x3e80000088881820 */ /* 0x000fc40000400000 */
[----:B------:R-:W-:Y:S02]  /*7010*/  @P1 FMUL R161, R161, 0.25 ;  /* 0x3e800000a1a11820 */ /* 0x000fe40000400000 */
[----:B------:R-:W-:Y:S02]  /*7020*/  @P1 FMUL R160, R160, 0.25 ;  /* 0x3e800000a0a01820 */ /* 0x000fe40000400000 */
[----:B------:R-:W-:Y:S02]  /*7030*/  @P1 FMUL R65, R65, 0.25 ;  /* 0x3e80000041411820 */ /* 0x000fe40000400000 */
[----:B------:R-:W-:Y:S02]  /*7040*/  @P1 FMUL R64, R64, 0.25 ;  /* 0x3e80000040401820 */ /* 0x000fe40000400000 */
[----:B------:R-:W-:Y:S02]  /*7050*/  @P1 FMUL R77, R77, 0.25 ;  /* 0x3e8000004d4d1820 */ /* 0x000fe40000400000 */
[----:B------:R-:W-:Y:S01]  /*7060*/  @P1 FMUL R76, R76, 0.25 ;  /* 0x3e8000004c4c1820 */ /* 0x000fe20000400000 */
[----:B------:R-:W-:Y:S01]  /*7070*/  FSETP.GT.AND P1, PT, |R191|, 8.50705917302346158658e+37, PT ;  /* 0x7e800000bf00780b */ /* 0x000fe20003f24200 */
[----:B------:R-:W-:-:S02]  /*7080*/  @!P2 FMUL R189, R189, 16777216 ;  /* 0x4b800000bdbda820 */ /* 0x000fc40000400000 */
[C---:B0-----:R-:W-:Y:S01]  /*7090*/  FMUL R23, R4.reuse, R135 ;  /* 0x0000008704177220 */ /* 0x041fe20000400000 */
[----:B------:R-:W-:Y:S01]  /*70a0*/  LEA R135, R175, -R175, 0x6 ;  /* 0x800000afaf877211 */ /* 0x000fe200078e30ff */
[C---:B------:R-:W-:Y:S02]  /*70b0*/  FMUL R30, R4.reuse, R134 ;  /* 0x00000086041e7220 */ /* 0x040fe40000400000 */
[C---:B------:R-:W-:Y:S02]  /*70c0*/  FMUL R31, R4.reuse, R71 ;  /* 0x00000047041f7220 */ /* 0x040fe40000400000 */
[C---:B------:R-:W-:Y:S01]  /*70d0*/  FMUL R32, R4.reuse, R70 ;  /* 0x0000004604207220 */ /* 0x040fe20000400000 */
[----:B------:R-:W-:Y:S01]  /*70e0*/  F2FP.PACK_AB R23, R23, R30 ;  /* 0x0000001e1717723e */ /* 0x000fe200000000ff */
[C---:B------:R-:W-:Y:S02]  /*70f0*/  FMUL R33, R4.reuse, R83 ;  /* 0x0000005304217220 */ /* 0x040fe40000400000 */
[----:B------:R-:W-:-:S02]  /*7100*/  FMUL R34, R4, R82 ;  /* 0x0000005204227220 */ /* 0x000fc40000400000 */
[C---:B------:R-:W-:Y:S02]  /*7110*/  FMUL R35, R4.reuse, R119 ;  /* 0x0000007704237220 */ /* 0x040fe40000400000 */
[C---:B------:R-:W-:Y:S02]  /*7120*/  FMUL R38, R4.reuse, R118 ;  /* 0x0000007604267220 */ /* 0x040fe40000400000 */
[C---:B------:R-:W-:Y:S02]  /*7130*/  FMUL R19, R4.reuse, R139 ;  /* 0x0000008b04137220 */ /* 0x040fe40000400000 */
[C---:B------:R-:W-:Y:S02]  /*7140*/  FMUL R56, R4.reuse, R138 ;  /* 0x0000008a04387220 */ /* 0x040fe40000400000 */
[C---:B------:R-:W-:Y:S02]  /*7150*/  FMUL R55, R4.reuse, R163 ;  /* 0x000000a304377220 */ /* 0x040fe40000400000 */
[C---:B------:R-:W-:Y:S01]  /*7160*/  FMUL R58, R4.reuse, R162 ;  /* 0x000000a2043a7220 */ /* 0x040fe20000400000 */
[----:B------:R-:W-:Y:S01]  /*7170*/  F2FP.PACK_AB R19, R19, R56 ;  /* 0x000000381313723e */ /* 0x000fe200000000ff */
[----:B------:R-:W-:-:S02]  /*7180*/  FMUL R57, R4, R67 ;  /* 0x0000004304397220 */ /* 0x000fc40000400000 */
[C---:B------:R-:W-:Y:S02]  /*7190*/  FMUL R60, R4.reuse, R66 ;  /* 0x00000042043c7220 */ /* 0x040fe40000400000 */
[C---:B------:R-:W-:Y:S02]  /*71a0*/  FMUL R59, R4.reuse, R79 ;  /* 0x0000004f043b7220 */ /* 0x040fe40000400000 */
[----:B------:R-:W-:Y:S02]  /*71b0*/  FMUL R62, R4, R78 ;  /* 0x0000004e043e7220 */ /* 0x000fe40000400000 */
[----:B------:R-:W-:Y:S01]  /*71c0*/  @!P2 FMUL R133, R133, 16777216 ;  /* 0x4b8000008585a820 */ /* 0x000fe20000400000 */
[----:B------:R-:W0:Y:S01]  /*71d0*/  MUFU.RCP R4, R189 ;  /* 0x000000bd00047308 */ /* 0x000e220000001000 */
[----:B------:R-:W-:Y:S02]  /*71e0*/  @!P2 FMUL R132, R132, 16777216 ;  /* 0x4b8000008484a820 */ /* 0x000fe40000400000 */
[----:B------:R-:W-:-:S02]  /*71f0*/  @!P2 FMUL R69, R69, 16777216 ;  /* 0x4b8000004545a820 */ /* 0x000fc40000400000 */
[----:B------:R-:W-:Y:S02]  /*7200*/  @!P2 FMUL R68, R68, 16777216 ;  /* 0x4b8000004444a820 */ /* 0x000fe40000400000 */
[----:B------:R-:W-:Y:S02]  /*7210*/  @!P2 FMUL R81, R81, 16777216 ;  /* 0x4b8000005151a820 */ /* 0x000fe40000400000 */
[----:B------:R-:W-:Y:S02]  /*7220*/  @!P2 FMUL R80, R80, 16777216 ;  /* 0x4b8000005050a820 */ /* 0x000fe40000400000 */
[----:B------:R-:W-:Y:S02]  /*7230*/  @!P2 FMUL R117, R117, 16777216 ;  /* 0x4b8000007575a820 */ /* 0x000fe40000400000 */
        /* <DEDUP_REMOVED lines=8> */
[----:B------:R-:W-:Y:S01]  /*72c0*/  @!P2 FMUL R76, R76, 16777216 ;  /* 0x4b8000004c4ca820 */ /* 0x000fe20000400000 */
[----:B------:R-:W-:Y:S01]  /*72d0*/  FSETP.GEU.AND P2, PT, |R190|, 1.175494350822287508e-38, PT ;  /* 0x00800000be00780b */ /* 0x000fe20003f4e200 */
[----:B------:R-:W-:Y:S02]  /*72e0*/  IMAD R8, R152, c[0x0][0x1c4], RZ ;  /* 0x0000710098087a24 */ /* 0x000fe400078e02ff */
[----:B------:R-:W-:Y:S02]  /*72f0*/  @P0 FMUL R190, R190, 0.25 ;  /* 0x3e800000bebe0820 */ /* 0x000fe40000400000 */
[C---:B------:R-:W-:Y:S01]  /*7300*/  IMAD.HI R13, R8.reuse, 0x2, RZ ;  /* 0x00000002080d7827 */ /* 0x040fe200078e02ff */
[----:B------:R-:W-:Y:S02]  /*7310*/  SHF.L.U32 R27, R8, 0x1, RZ ;  /* 0x00000001081b7819 */ /* 0x000fe400000006ff */
[----:B------:R-:W-:Y:S01]  /*7320*/  FSEL R8, RZ, -23, P3 ;  /* 0xc1b80000ff087808 */ /* 0x000fe20001800000 */
[C---:B0-----:R-:W-:Y:S01]  /*7330*/  FMUL R47, R4.reuse, R133 ;  /* 0x00000085042f7220 */ /* 0x041fe20000400000 */
[----:B------:R-:W-:Y:S01]  /*7340*/  IADD3 R26, P5, P6, R27, c[0x0][0x178], R26 ;  /* 0x00005e001b1a7a10 */ /* 0x000fe20007ebe01a */
[----:B------:R-:W-:Y:S01]  /*7350*/  FMUL R48, R4, R132 ;  /* 0x0000008404307220 */ /* 0x000fe20000400000 */
[----:B------:R-:W-:Y:S01]  /*7360*/  FSETP.NEU.AND P3, PT, R20, RZ, PT ;  /* 0x000000ff1400720b */ /* 0x000fe20003f6d000 */
[----:B------:R-:W-:Y:S01]  /*7370*/  @!P2 FMUL R190, R190, 16777216 ;  /* 0x4b800000bebea820 */ /* 0x000fe20000400000 */
[----:B------:R-:W-:Y:S01]  /*7380*/  IADD3.X R27, R13, c[0x0][0x17c], R12, P5, P6 ;  /* 0x00005f000d1b7a10 */ /* 0x000fe20002fec40c */
[----:B------:R-:W-:Y:S01]  /*7390*/  FMUL R49, R4, R69 ;  /* 0x0000004504317220 */ /* 0x000fe20000400000 */
[----:B------:R-:W-:Y:S01]  /*73a0*/  ISETP.GE.U32.AND P5, PT, R22, 0x7f800000, PT ;  /* 0x7f8000001600780c */ /* 0x000fe20003fa6070 */
[----:B------:R-:W-:-:S02]  /*73b0*/  FMUL R50, R4, R68 ;  /* 0x0000004404327220 */ /* 0x000fc40000400000 */
[C---:B------:R-:W-:Y:S02]  /*73c0*/  FMUL R51, R4.reuse, R81 ;  /* 0x0000005104337220 */ /* 0x040fe40000400000 */
[C---:B------:R-:W-:Y:S02]  /*73d0*/  FMUL R52, R4.reuse, R80 ;  /* 0x0000005004347220 */ /* 0x040fe40000400000 */
[C---:B------:R-:W-:Y:S02]  /*73e0*/  FMUL R53, R4.reuse, R117 ;  /* 0x0000007504357220 */ /* 0x040fe40000400000 */
[C---:B------:R-:W-:Y:S02]  /*73f0*/  FMUL R54, R4.reuse, R116 ;  /* 0x0000007404367220 */ /* 0x040fe40000400000 */
[C---:B------:R-:W-:Y:S02]  /*7400*/  FMUL R17, R4.reuse, R137 ;  /* 0x0000008904117220 */ /* 0x040fe40000400000 */
[----:B------:R-:W-:-:S02]  /*7410*/  FMUL R18, R4, R136 ;  /* 0x0000008804127220 */ /* 0x000fc40000400000 */
[C---:B------:R-:W-:Y:S02]  /*7420*/  FMUL R14, R4.reuse, R161 ;  /* 0x000000a1040e7220 */ /* 0x040fe40000400000 */
[C---:B------:R-:W-:Y:S02]  /*7430*/  FMUL R37, R4.reuse, R160 ;  /* 0x000000a004257220 */ /* 0x040fe40000400000 */
[C---:B------:R-:W-:Y:S02]  /*7440*/  FMUL R13, R4.reuse, R65 ;  /* 0x00000041040d7220 */ /* 0x040fe40000400000 */
[----:B------:R-:W-:Y:S01]  /*7450*/  FMUL R16, R4, R64 ;  /* 0x0000004004107220 */ /* 0x000fe20000400000 */
[----:B------:R-:W-:Y:S01]  /*7460*/  F2FP.PACK_AB R14, R14, R37 ;  /* 0x000000250e0e723e */ /* 0x000fe200000000ff */
[C---:B------:R-:W-:Y:S02]  /*7470*/  FMUL R12, R4.reuse, R77 ;  /* 0x0000004d040c7220 */ /* 0x040fe40000400000 */
[----:B------:R-:W-:Y:S01]  /*7480*/  FMUL R61, R4, R76 ;  /* 0x0000004c043d7220 */ /* 0x000fe20000400000 */
[----:B------:R-:W-:Y:S01]  /*7490*/  F2FP.PACK_AB R13, R13, R16 ;  /* 0x000000100d0d723e */ /* 0x000fe200000000ff */
[----:B------:R-:W-:Y:S01]  /*74a0*/  @P0 FMUL R127, R127, 0.25 ;  /* 0x3e8000007f7f0820 */ /* 0x000fe20000400000 */
[----:B------:R-:W0:Y:S01]  /*74b0*/  MUFU.RCP R4, R190 ;  /* 0x000000be00047308 */ /* 0x000e220000001000 */
[----:B------:R-:W-:Y:S01]  /*74c0*/  @P0 FMUL R126, R126, 0.25 ;  /* 0x3e8000007e7e0820 */ /* 0x000fe20000400000 */
[----:B------:R-:W-:Y:S01]  /*74d0*/  IADD3 R16, R20, -R15, RZ ;  /* 0x8000000f14107210 */ /* 0x000fe20007ffe0ff */
[----:B------:R-:W-:Y:S01]  /*74e0*/  @P0 FMUL R111, R111, 0.25 ;  /* 0x3e8000006f6f0820 */ /* 0x000fe20000400000 */
[----:B------:R-:W-:Y:S01]  /*74f0*/  F2FP.PACK_AB R12, R12, R61 ;  /* 0x0000003d0c0c723e */ /* 0x000fe200000000ff */
[----:B------:R-:W-:Y:S01]  /*7500*/  @P0 FMUL R110, R110, 0.25 ;  /* 0x3e8000006e6e0820 */ /* 0x000fe20000400000 */
[----:B------:R-:W-:Y:S01]  /*7510*/  MOV R61, 0x3dc6b27f ;  /* 0x3dc6b27f003d7802 */ /* 0x000fe20000000f00 */
[----:B------:R-:W-:Y:S01]  /*7520*/  @P0 FMUL R73, R73, 0.25 ;  /* 0x3e80000049490820 */ /* 0x000fe20000400000 */
[----:B------:R-:W-:Y:S01]  /*7530*/  F2FP.PACK_AB R15, R17, R18 ;  /* 0x00000012110f723e */ /* 0x000fe200000000ff */
[----:B------:R-:W-:Y:S01]  /*7540*/  @P0 FMUL R75, R75, 0.25 ;  /* 0x3e8000004b4b0820 */ /* 0x000fe20000400000 */
[----:B------:R-:W-:Y:S01]  /*7550*/  F2FP.PACK_AB R17, R57, R60 ;  /* 0x0000003c3911723e */ /* 0x000fe200000000ff */
[----:B------:R-:W-:Y:S01]  /*7560*/  @P0 FMUL R171, R171, 0.25 ;  /* 0x3e800000abab0820 */ /* 0x000fe20000400000 */
[----:B------:R-:W-:Y:S01]  /*7570*/  F2FP.PACK_AB R18, R55, R58 ;  /* 0x0000003a3712723e */ /* 0x000fe200000000ff */
[----:B------:R-:W-:Y:S01]  /*7580*/  @P0 FMUL R170, R170, 0.25 ;  /* 0x3e800000aaaa0820 */ /* 0x000fe20000400000 */
[----:B------:R-:W-:Y:S01]  /*7590*/  STS.128 [R28+0x400], R12 ;  /* 0x0004000c1c007388 */ /* 0x000fe20000000c00 */
[----:B------:R-:W-:-:S02]  /*75a0*/  @P0 FMUL R123, R123, 0.25 ;  /* 0x3e8000007b7b0820 */ /* 0x000fc40000400000 */
[----:B------:R-:W-:Y:S02]  /*75b0*/  @P0 FMUL R122, R122, 0.25 ;  /* 0x3e8000007a7a0820 */ /* 0x000fe40000400000 */
[----:B------:R-:W-:Y:S02]  /*75c0*/  @P0 FMUL R159, R159, 0.25 ;  /* 0x3e8000009f9f0820 */ /* 0x000fe40000400000 */
[----:B------:R-:W-:Y:S02]  /*75d0*/  @P0 FMUL R158, R158, 0.25 ;  /* 0x3e8000009e9e0820 */ /* 0x000fe40000400000 */
[----:B------:R-:W-:Y:S02]  /*75e0*/  @P0 FMUL R147, R147, 0.25 ;  /* 0x3e80000093930820 */ /* 0x000fe40000400000 */
[----:B------:R-:W-:Y:S02]  /*75f0*/  @P0 FMUL R146, R146, 0.25 ;  /* 0x3e80000092920820 */ /* 0x000fe40000400000 */
[----:B------:R-:W-:-:S02]  /*7600*/  @P0 FMUL R115, R115, 0.25 ;  /* 0x3e80000073730820 */ /* 0x000fc40000400000 */
[----:B------:R-:W-:Y:S01]  /*7610*/  @P0 FMUL R114, R114, 0.25 ;  /* 0x3e80000072720820 */ /* 0x000fe20000400000 */
[C---:B------:R-:W-:Y:S01]  /*7620*/  FSETP.GEU.AND P0, PT, |R191|.reuse, 1.175494350822287508e-38, PT ;  /* 0x00800000bf00780b */ /* 0x040fe20003f0e200 */
[----:B------:R-:W-:Y:S02]  /*7630*/  @P1 FMUL R191, R191, 0.25 ;  /* 0x3e800000bfbf1820 */ /* 0x000fe40000400000 */
        /* <DEDUP_REMOVED lines=15> */
[----:B------:R-:W-:Y:S01]  /*7730*/  @!P2 FMUL R114, R114, 16777216 ;  /* 0x4b8000007272a820 */ /* 0x000fe20000400000 */
[----:B------:R-:W-:Y:S01]  /*7740*/  FSETP.NEU.AND P2, PT, R21, RZ, PT ;  /* 0x000000ff1500720b */ /* 0x000fe20003f4d000 */
[----:B------:R-:W-:-:S02]  /*7750*/  @!P0 FMUL R191, R191, 16777216 ;  /* 0x4b800000bfbf8820 */ /* 0x000fc40000400000 */
[----:B------:R-:W-:Y:S02]  /*7760*/  FFMA.FTZ R43, R9, 1.1920928955078125e-07, R8 ;  /* 0x34000000092b7823 */ /* 0x000fe40000010008 */
[----:B------:R-:W-:Y:S02]  /*7770*/  FFMA.FTZ R45, R11, 1.1920928955078125e-07, R10 ;  /* 0x340000000b2d7823 */ /* 0x000fe4000001000a */
[C---:B0-----:R-:W-:Y:S02]  /*7780*/  FMUL R72, R4.reuse, R75 ;  /* 0x0000004b04487220 */ /* 0x041fe40000400000 */
[C---:B------:R-:W-:Y:S02]  /*7790*/  FMUL R63, R4.reuse, R127 ;  /* 0x0000007f043f7220 */ /* 0x040fe40000400000 */
[C---:B------:R-:W-:Y:S02]  /*77a0*/  FMUL R64, R4.reuse, R126 ;  /* 0x0000007e04407220 */ /* 0x040fe40000400000 */
[----:B------:R-:W-:-:S02]  /*77b0*/  FMUL R67, R4, R111 ;  /* 0x0000006f04437220 */ /* 0x000fc40000400000 */
[C---:B------:R-:W-:Y:S01]  /*77c0*/  FMUL R68, R4.reuse, R110 ;  /* 0x0000006e04447220 */ /* 0x040fe20000400000 */
[----:B------:R-:W-:Y:S01]  /*77d0*/  F2FP.PACK_AB R63, R63, R64 ;  /* 0x000000403f3f723e */ /* 0x000fe200000000ff */
[C---:B------:R-:W-:Y:S01]  /*77e0*/  FMUL R71, R4.reuse, R73 ;  /* 0x0000004904477220 */ /* 0x040fe20000400000 */
[----:B------:R-:W-:Y:S01]  /*77f0*/  F2FP.PACK_AB R64, R53, R54 ;  /* 0x000000363540723e */ /* 0x000fe200000000ff */
[C---:B------:R-:W-:Y:S01]  /*7800*/  FMUL R75, R4.reuse, R171 ;  /* 0x000000ab044b7220 */ /* 0x040fe20000400000 */
[----:B------:R-:W-:Y:S01]  /*7810*/  LEA R53, R175, R175, 0x3 ;  /* 0x000000afaf357211 */ /* 0x000fe200078e18ff */
[C---:B------:R-:W-:Y:S02]  /*7820*/  FMUL R76, R4.reuse, R170 ;  /* 0x000000aa044c7220 */ /* 0x040fe40000400000 */
[C---:B------:R-:W-:Y:S02]  /*7830*/  FMUL R11, R4.reuse, R123 ;  /* 0x0000007b040b7220 */ /* 0x040fe40000400000 */
[C---:B------:R-:W-:Y:S01]  /*7840*/  FMUL R42, R4.reuse, R122 ;  /* 0x0000007a042a7220 */ /* 0x040fe20000400000 */
[----:B------:R-:W-:Y:S01]  /*7850*/  F2FP.PACK_AB R60, R75, R76 ;  /* 0x0000004c4b3c723e */ /* 0x000fe200000000ff */
[----:B------:R-:W-:-:S02]  /*7860*/  FMUL R10, R4, R159 ;  /* 0x0000009f040a7220 */ /* 0x000fc40000400000 */
[C---:B------:R-:W-:Y:S01]  /*7870*/  FMUL R79, R4.reuse, R158 ;  /* 0x0000009e044f7220 */ /* 0x040fe20000400000 */
[----:B------:R-:W-:Y:S01]  /*7880*/  F2FP.PACK_AB R11, R11, R42 ;  /* 0x0000002a0b0b723e */ /* 0x000fe200000000ff */
[C---:B------:R-:W-:Y:S02]  /*7890*/  FMUL R9, R4.reuse, R147 ;  /* 0x0000009304097220 */ /* 0x040fe40000400000 */
[----:B------:R-:W-:Y:S01]  /*78a0*/  FMUL R82, R4, R146 ;  /* 0x0000009204527220 */ /* 0x000fe20000400000 */
[----:B------:R-:W-:Y:S01]  /*78b0*/  F2FP.PACK_AB R10, R10, R79 ;  /* 0x0000004f0a0a723e */ /* 0x000fe200000000ff */
[C---:B------:R-:W-:Y:S02]  /*78c0*/  FMUL R8, R4.reuse, R115 ;  /* 0x0000007304087220 */ /* 0x040fe40000400000 */
[----:B------:R-:W-:Y:S01]  /*78d0*/  FMUL R83, R4, R114 ;  /* 0x0000007204537220 */ /* 0x000fe20000400000 */
[----:B------:R-:W-:Y:S01]  /*78e0*/  F2FP.PACK_AB R9, R9, R82 ;  /* 0x000000520909723e */ /* 0x000fe200000000ff */
[----:B------:R-:W0:Y:S01]  /*78f0*/  MUFU.RCP R4, R191 ;  /* 0x000000bf00047308 */ /* 0x000e220000001000 */
[----:B------:R-:W-:-:S02]  /*7900*/  @P1 FMUL R121, R121, 0.25 ;  /* 0x3e80000079791820 */ /* 0x000fc40000400000 */
[----:B------:R-:W-:Y:S01]  /*7910*/  @P1 FMUL R120, R120, 0.25 ;  /* 0x3e80000078781820 */ /* 0x000fe20000400000 */
[----:B------:R-:W-:Y:S01]  /*7920*/  F2FP.PACK_AB R8, R8, R83 ;  /* 0x000000530808723e */ /* 0x000fe200000000ff */
[----:B------:R-:W-:Y:S02]  /*7930*/  @P1 FMUL R157, R157, 0.25 ;  /* 0x3e8000009d9d1820 */ /* 0x000fe40000400000 */
[----:B------:R-:W-:Y:S02]  /*7940*/  @P1 FMUL R156, R156, 0.25 ;  /* 0x3e8000009c9c1820 */ /* 0x000fe40000400000 */
[----:B------:R-:W-:Y:S01]  /*7950*/  @P1 FMUL R145, R145, 0.25 ;  /* 0x3e80000091911820 */ /* 0x000fe20000400000 */
[----:B------:R-:W-:Y:S01]  /*7960*/  STS.128 [R28+0x80], R8 ;  /* 0x000080081c007388 */ /* 0x000fe20000000c00 */
[----:B------:R-:W-:Y:S02]  /*7970*/  @P1 FMUL R144, R144, 0.25 ;  /* 0x3e80000090901820 */ /* 0x000fe40000400000 */
        /* <DEDUP_REMOVED lines=9> */
[----:B------:R-:W-:Y:S01]  /*7a10*/  @P1 FMUL R168, R168, 0.25 ;  /* 0x3e800000a8a81820 */ /* 0x000fe20000400000 */
[----:B------:R-:W-:Y:S01]  /*7a20*/  ISETP.GE.U32.AND P1, PT, R21, 0x7f800000, PT ;  /* 0x7f8000001500780c */ /* 0x000fe20003f26070 */
        /* <DEDUP_REMOVED lines=8> */
[----:B------:R-:W-:-:S02]  /*7ab0*/  FFMA.FTZ R41, R7, 1.1920928955078125e-07, R6 ;  /* 0x3400000007297823 */ /* 0x000fc40000010006 */
[----:B------:R-:W-:Y:S02]  /*7ac0*/  @!P0 FMUL R125, R125, 16777216 ;  /* 0x4b8000007d7d8820 */ /* 0x000fe40000400000 */
[----:B------:R-:W-:Y:S02]  /*7ad0*/  @!P0 FMUL R124, R124, 16777216 ;  /* 0x4b8000007c7c8820 */ /* 0x000fe40000400000 */
[----:B------:R-:W-:Y:S02]  /*7ae0*/  @!P0 FMUL R109, R109, 16777216 ;  /* 0x4b8000006d6d8820 */ /* 0x000fe40000400000 */
[----:B------:R-:W-:Y:S02]  /*7af0*/  @!P0 FMUL R108, R108, 16777216 ;  /* 0x4b8000006c6c8820 */ /* 0x000fe40000400000 */
[----:B------:R-:W-:Y:S02]  /*7b00*/  @!P0 FMUL R85, R85, 16777216 ;  /* 0x4b80000055558820 */ /* 0x000fe40000400000 */
[----:B------:R-:W-:-:S02]  /*7b10*/  @!P0 FMUL R87, R87, 16777216 ;  /* 0x4b80000057578820 */ /* 0x000fc40000400000 */
[----:B------:R-:W-:Y:S02]  /*7b20*/  @!P0 FMUL R169, R169, 16777216 ;  /* 0x4b800000a9a98820 */ /* 0x000fe40000400000 */
[----:B------:R-:W-:Y:S01]  /*7b30*/  @!P0 FMUL R168, R168, 16777216 ;  /* 0x4b800000a8a88820 */ /* 0x000fe20000400000 */
[----:B------:R-:W-:Y:S01]  /*7b40*/  ISETP.GE.U32.AND P0, PT, R20, 0x7f800000, PT ;  /* 0x7f8000001400780c */ /* 0x000fe20003f06070 */
[C---:B0-----:R-:W-:Y:S02]  /*7b50*/  FMUL R7, R4.reuse, R121 ;  /* 0x0000007904077220 */ /* 0x041fe40000400000 */
[----:B------:R-:W-:Y:S01]  /*7b60*/  FMUL R80, R4, R120 ;  /* 0x0000007804507220 */ /* 0x000fe20000400000 */
[----:B------:R-:W-:Y:S01]  /*7b70*/  LOP3.LUT R120, R36, 0x40, RZ, 0x3c, !PT ;  /* 0x0000004024787812 */ /* 0x000fe200078e3cff */
[C---:B------:R-:W-:Y:S02]  /*7b80*/  FMUL R113, R4.reuse, R113 ;  /* 0x0000007104717220 */ /* 0x040fe40000400000 */
[C---:B------:R-:W-:Y:S01]  /*7b90*/  FMUL R112, R4.reuse, R112 ;  /* 0x0000007004707220 */ /* 0x040fe20000400000 */
[----:B------:R-:W-:Y:S01]  /*7ba0*/  F2FP.PACK_AB R7, R7, R80 ;  /* 0x000000500707723e */ /* 0x000fe200000000ff */
[----:B------:R-:W-:-:S02]  /*7bb0*/  FMUL R5, R4, R145 ;  /* 0x0000009104057220 */ /* 0x000fc40000400000 */
[C---:B------:R-:W-:Y:S02]  /*7bc0*/  FMUL R144, R4.reuse, R144 ;  /* 0x0000009004907220 */ /* 0x040fe40000400000 */
[C---:B------:R-:W-:Y:S02]  /*7bd0*/  FMUL R6, R4.reuse, R157 ;  /* 0x0000009d04067220 */ /* 0x040fe40000400000 */
[C---:B------:R-:W-:Y:S01]  /*7be0*/  FMUL R81, R4.reuse, R156 ;  /* 0x0000009c04517220 */ /* 0x040fe20000400000 */
[----:B------:R-:W-:Y:S01]  /*7bf0*/  F2FP.PACK_AB R5, R5, R144 ;  /* 0x000000900505723e */ /* 0x000fe200000000ff */
[C---:B------:R-:W-:Y:S02]  /*7c00*/  FMUL R65, R4.reuse, R125 ;  /* 0x0000007d04417220 */ /* 0x040fe40000400000 */
[----:B------:R-:W-:Y:S01]  /*7c10*/  FMUL R66, R4, R124 ;  /* 0x0000007c04427220 */ /* 0x000fe20000400000 */
        /* <DEDUP_REMOVED lines=9> */
[----:B------:R-:W-:Y:S01]  /*7cb0*/  FADD R44, R44, -1 ;  /* 0xbf8000002c2c7421 */ /* 0x000fe20000000000 */
[----:B------:R-:W-:Y:S01]  /*7cc0*/  F2FP.PACK_AB R57, R73, R74 ;  /* 0x0000004a4939723e */ /* 0x000fe200000000ff */
[----:B------:R-:W-:Y:S01]  /*7cd0*/  FADD R37, R16, -1 ;  /* 0xbf80000010257421 */ /* 0x000fe20000000000 */
[----:B------:R-:W-:Y:S01]  /*7ce0*/  F2FP.PACK_AB R16, R59, R62 ;  /* 0x0000003e3b10723e */ /* 0x000fe200000000ff */
[----:B------:R-:W-:Y:S01]  /*7cf0*/  FADD R39, R39, -1 ;  /* 0xbf80000027277421 */ /* 0x000fe20000000000 */
[----:B------:R0:W-:Y:S01]  /*7d00*/  STS.128 [R28], R4 ;  /* 0x000000041c007388 */ /* 0x0001e20000000c00 */
[----:B------:R-:W-:Y:S01]  /*7d10*/  FADD R46, R46, -1 ;  /* 0xbf8000002e2e7421 */ /* 0x000fe20000000000 */
[----:B------:R-:W-:Y:S01]  /*7d20*/  F2FP.PACK_AB R62, R67, R68 ;  /* 0x00000044433e723e */ /* 0x000fe200000000ff */
[-C--:B------:R-:W-:Y:S01]  /*7d30*/  FFMA.FTZ R42, R37, R61.reuse, -0.16845393180847167969 ;  /* 0xbe2c7f30252a7423 */ /* 0x080fe2000001003d */
[----:B------:R-:W-:Y:S01]  /*7d40*/  STS.128 [R28+0x480], R16 ;  /* 0x000480101c007388 */ /* 0x000fe20000000c00 */
[----:B------:R-:W-:Y:S01]  /*7d50*/  F2FP.PACK_AB R56, R77, R78 ;  /* 0x0000004e4d38723e */ /* 0x000fe200000000ff */
[----:B------:R-:W-:Y:S01]  /*7d60*/  IMAD R55, R175, 0xa, RZ ;  /* 0x0000000aaf377824 */ /* 0x000fe200078e02ff */
[----:B------:R-:W-:Y:S01]  /*7d70*/  F2FP.PACK_AB R59, R65, R66 ;  /* 0x00000042413b723e */ /* 0x000fe200000000ff */
[----:B------:R-:W-:Y:S01]  /*7d80*/  FFMA.FTZ R42, R37, R42, 0.1716887056827545166 ;  /* 0x3e2fcf2a252a7423 */ /* 0x000fe2000001002a */
[----:B------:R-:W-:Y:S01]  /*7d90*/  BAR.SYNC.DEFER_BLOCKING 0x0 ;  /* 0x0000000000007b1d */ /* 0x000fe20000010000 */
[----:B------:R-:W-:Y:S01]  /*7da0*/  F2FP.PACK_AB R67, R47, R48 ;  /* 0x000000302f43723e */ /* 0x000fe200000000ff */
[----:B------:R-:W-:Y:S01]  /*7db0*/  IMAD R47, R175, 0x6, RZ ;  /* 0x00000006af2f7824 */ /* 0x000fe200078e02ff */
[----:B------:R-:W-:Y:S01]  /*7dc0*/  F2FP.PACK_AB R66, R49, R50 ;  /* 0x000000323142723e */ /* 0x000fe200000000ff */
[----:B------:R-:W-:Y:S01]  /*7dd0*/  FFMA.FTZ R42, R37, R42, -0.17900948226451873779 ;  /* 0xbe374e43252a7423 */ /* 0x000fe2000001002a */
[----:B------:R-:W-:Y:S01]  /*7de0*/  F2FP.PACK_AB R65, R51, R52 ;  /* 0x000000343341723e */ /* 0x000fe200000000ff */
[C---:B------:R-:W-:Y:S01]  /*7df0*/  IMAD R73, R175.reuse, 0x12, RZ ;  /* 0x00000012af497824 */ /* 0x040fe200078e02ff */
[----:B0-----:R-:W-:Y:S01]  /*7e00*/  @P4 MOV R6, 0x7f800000 ;  /* 0x7f80000000064802 */ /* 0x001fe20000000f00 */
[----:B------:R-:W-:Y:S01]  /*7e10*/  FFMA.FTZ R5, R44, R61, -0.16845393180847167969 ;  /* 0xbe2c7f302c057423 */ /* 0x000fe2000001003d */
[----:B------:R-:W-:Y:S01]  /*7e20*/  LEA R49, R175, -R175, 0x3 ;  /* 0x800000afaf317211 */ /* 0x000fe200078e18ff */
[-C--:B------:R-:W-:Y:S01]  /*7e30*/  FFMA.FTZ R4, R39, R61.reuse, -0.16845393180847167969 ;  /* 0xbe2c7f3027047423 */ /* 0x080fe2000001003d */
[----:B------:R-:W-:Y:S01]  /*7e40*/  SHF.L.U32 R51, R175, 0x3, RZ ;  /* 0x00000003af337819 */ /* 0x000fe200000006ff */
[----:B------:R-:W-:Y:S01]  /*7e50*/  FFMA.FTZ R7, R46, R61, -0.16845393180847167969 ;  /* 0xbe2c7f302e077423 */ /* 0x000fe2000001003d */
[----:B------:R-:W-:Y:S01]  /*7e60*/  F2FP.PACK_AB R61, R71, R72 ;  /* 0x00000048473d723e */ /* 0x000fe200000000ff */
[----:B------:R-:W-:Y:S01]  /*7e70*/  FFMA.FTZ R5, R44, R5, 0.1716887056827545166 ;  /* 0x3e2fcf2a2c057423 */ /* 0x000fe20000010005 */
[----:B------:R-:W-:Y:S01]  /*7e80*/  LEA R71, R175, R175, 0x4 ;  /* 0x000000afaf477211 */ /* 0x000fe200078e20ff */
[----:B------:R-:W-:-:S02]  /*7e90*/  FFMA.FTZ R4, R39, R4, 0.1716887056827545166 ;  /* 0x3e2fcf2a27047423 */ /* 0x000fc40000010004 */
[----:B------:R-:W-:Y:S02]  /*7ea0*/  FFMA.FTZ R7, R46, R7, 0.1716887056827545166 ;  /* 0x3e2fcf2a2e077423 */ /* 0x000fe40000010007 */
[----:B------:R-:W-:Y:S02]  /*7eb0*/  FFMA.FTZ R5, R44, R5, -0.17900948226451873779 ;  /* 0xbe374e432c057423 */ /* 0x000fe40000010005 */
[----:B------:R-:W-:Y:S02]  /*7ec0*/  FFMA.FTZ R4, R39, R4, -0.17900948226451873779 ;  /* 0xbe374e4327047423 */ /* 0x000fe40000010004 */
[----:B------:R-:W-:Y:S01]  /*7ed0*/  FFMA.FTZ R7, R46, R7, -0.17900948226451873779 ;  /* 0xbe374e432e077423 */ /* 0x000fe20000010007 */
[----:B------:R-:W0:Y:S01]  /*7ee0*/  LDS.128 R16, [R36] ;  /* 0x0000000024107984 */ /* 0x000e220000000c00 */
[----:B------:R-:W-:Y:S02]  /*7ef0*/  FFMA.FTZ R5, R44, R5, 0.20512372255325317383 ;  /* 0x3e520bf42c057423 */ /* 0x000fe40000010005 */
[----:B------:R-:W-:Y:S01]  /*7f00*/  FFMA.FTZ R42, R37, R42, 0.20512372255325317383 ;  /* 0x3e520bf4252a7423 */ /* 0x000fe2000001002a */
[----:B------:R-:W-:Y:S01]  /*7f10*/  LDS.128 R8, [R120] ;  /* 0x0000000078087984 */ /* 0x000fe20000000c00 */
[----:B------:R-:W-:-:S02]  /*7f20*/  FFMA.FTZ R4, R39, R4, 0.20512372255325317383 ;  /* 0x3e520bf427047423 */ /* 0x000fc40000010004 */
[----:B------:R-:W-:Y:S02]  /*7f30*/  FFMA.FTZ R7, R46, R7, 0.20512372255325317383 ;  /* 0x3e520bf42e077423 */ /* 0x000fe40000010007 */
[----:B------:R-:W-:Y:S02]  /*7f40*/  FFMA.FTZ R5, R44, R5, -0.24046532809734344482 ;  /* 0xbe763c8b2c057423 */ /* 0x000fe40000010005 */
[----:B------:R-:W-:Y:S02]  /*7f50*/  FFMA.FTZ R42, R37, R42, -0.24046532809734344482 ;  /* 0xbe763c8b252a7423 */ /* 0x000fe4000001002a */
[----:B------:R-:W-:Y:S02]  /*7f60*/  FFMA.FTZ R4, R39, R4, -0.24046532809734344482 ;  /* 0xbe763c8b27047423 */ /* 0x000fe40000010004 */
[----:B------:R-:W-:Y:S02]  /*7f70*/  FFMA.FTZ R7, R46, R7, -0.24046532809734344482 ;  /* 0xbe763c8b2e077423 */ /* 0x000fe40000010007 */
[----:B------:R-:W-:-:S02]  /*7f80*/  FFMA.FTZ R5, R44, R5, 0.28857114911079406738 ;  /* 0x3e93bf992c057423 */ /* 0x000fc40000010005 */
[----:B------:R-:W-:Y:S02]  /*7f90*/  FFMA.FTZ R42, R37, R42, 0.28857114911079406738 ;  /* 0x3e93bf99252a7423 */ /* 0x000fe4000001002a */
[----:B------:R-:W-:Y:S02]  /*7fa0*/  FFMA.FTZ R4, R39, R4, 0.28857114911079406738 ;  /* 0x3e93bf9927047423 */ /* 0x000fe40000010004 */
[----:B------:R-:W-:Y:S02]  /*7fb0*/  FFMA.FTZ R7, R46, R7, 0.28857114911079406738 ;  /* 0x3e93bf992e077423 */ /* 0x000fe40000010007 */
[----:B------:R-:W-:Y:S02]  /*7fc0*/  FFMA.FTZ R5, R44, R5, -0.36067417263984680176 ;  /* 0xbeb8aa492c057423 */ /* 0x000fe40000010005 */
[----:B------:R-:W-:Y:S02]  /*7fd0*/  FFMA.FTZ R42, R37, R42, -0.36067417263984680176 ;  /* 0xbeb8aa49252a7423 */ /* 0x000fe4000001002a */
[----:B------:R-:W-:-:S02]  /*7fe0*/  FFMA.FTZ R4, R39, R4, -0.36067417263984680176 ;  /* 0xbeb8aa4927047423 */ /* 0x000fc40000010004 */
[----:B------:R-:W-:Y:S02]  /*7ff0*/  FFMA.FTZ R7, R46, R7, -0.36067417263984680176 ;  /* 0xbeb8aa492e077423 */ /* 0x000fe40000010007 */
[----:B------:R-:W-:Y:S02]  /*8000*/  FFMA.FTZ R5, R44, R5, 0.48089820146560668945 ;  /* 0x3ef6384a2c057423 */ /* 0x000fe40000010005 */
[----:B------:R-:W-:Y:S02]  /*8010*/  FFMA.FTZ R42, R37, R42, 0.48089820146560668945 ;  /* 0x3ef6384a252a7423 */ /* 0x000fe4000001002a */
[----:B------:R-:W-:Y:S02]  /*8020*/  FFMA.FTZ R4, R39, R4, 0.48089820146560668945 ;  /* 0x3ef6384a27047423 */ /* 0x000fe40000010004 */
[----:B------:R-:W-:Y:S02]  /*8030*/  FFMA.FTZ R7, R46, R7, 0.48089820146560668945 ;  /* 0x3ef6384a2e077423 */ /* 0x000fe40000010007 */
[----:B------:R-:W-:-:S02]  /*8040*/  FFMA.FTZ R5, R44, R5, -0.72134751081466674805 ;  /* 0xbf38aa3b2c057423 */ /* 0x000fc40000010005 */
[----:B------:R-:W-:Y:S02]  /*8050*/  FFMA.FTZ R42, R37, R42, -0.72134751081466674805 ;  /* 0xbf38aa3b252a7423 */ /* 0x000fe4000001002a */
[----:B------:R-:W-:Y:S02]  /*8060*/  FFMA.FTZ R4, R39, R4, -0.72134751081466674805 ;  /* 0xbf38aa3b27047423 */ /* 0x000fe40000010004 */
[----:B------:R-:W-:Y:S02]  /*8070*/  FFMA.FTZ R7, R46, R7, -0.72134751081466674805 ;  /* 0xbf38aa3b2e077423 */ /* 0x000fe40000010007 */
[----:B------:R-:W-:Y:S02]  /*8080*/  FMUL R5, R44, R5 ;  /* 0x000000052c057220 */ /* 0x000fe40000400000 */
[----:B------:R-:W-:Y:S02]  /*8090*/  FMUL R42, R37, R42 ;  /* 0x0000002a252a7220 */ /* 0x000fe40000400000 */
[----:B------:R-:W-:-:S02]  /*80a0*/  FMUL R4, R39, R4 ;  /* 0x0000000427047220 */ /* 0x000fc40000400000 */
[----:B------:R-:W-:Y:S02]  /*80b0*/  FMUL R7, R46, R7 ;  /* 0x000000072e077220 */ /* 0x000fe40000400000 */
[----:B------:R-:W-:Y:S02]  /*80c0*/  FMUL R5, R44, R5 ;  /* 0x000000052c057220 */ /* 0x000fe40000400000 */
[----:B------:R-:W-:Y:S02]  /*80d0*/  FMUL R42, R37, R42 ;  /* 0x0000002a252a7220 */ /* 0x000fe40000400000 */
[----:B------:R-:W-:Y:S02]  /*80e0*/  FMUL R4, R39, R4 ;  /* 0x0000000427047220 */ /* 0x000fe40000400000 */
[----:B------:R-:W-:Y:S02]  /*80f0*/  FMUL R7, R46, R7 ;  /* 0x000000072e077220 */ /* 0x000fe40000400000 */
[----:B------:R-:W-:Y:S01]  /*8100*/  FFMA.FTZ R44, R44, 1.4426950216293334961, R5 ;  /* 0x3fb8aa3b2c2c7823 */ /* 0x000fe20000010005 */
[----:B------:R-:W-:Y:S01]  /*8110*/  @P0 MOV R5, 0x7f800000 ;  /* 0x7f80000000050802 */ /* 0x000fe20000000f00 */
[----:B------:R-:W-:-:S02]  /*8120*/  FFMA.FTZ R37, R37, 1.4426950216293334961, R42 ;  /* 0x3fb8aa3b25257823 */ /* 0x000fc4000001002a */
[----:B------:R-:W-:Y:S01]  /*8130*/  FFMA.FTZ R4, R39, 1.4426950216293334961, R4 ;  /* 0x3fb8aa3b27047823 */ /* 0x000fe20000010004 */
[----:B------:R-:W-:Y:S01]  /*8140*/  SHF.L.U32 R39, R175, 0x2, RZ ;  /* 0x00000002af277819 */ /* 0x000fe200000006ff */
[----:B------:R-:W-:Y:S02]  /*8150*/  FFMA.FTZ R46, R46, 1.4426950216293334961, R7 ;  /* 0x3fb8aa3b2e2e7823 */ /* 0x000fe40000010007 */
[----:B------:R-:W-:Y:S01]  /*8160*/  FADD R40, R40, R37 ;  /* 0x0000002528287221 */ /* 0x000fe20000000000 */
[----:B------:R-:W-:Y:S01]  /*8170*/  LOP3.LUT R37, R36, 0x60, RZ, 0x3c, !PT ;  /* 0x0000006024257812 */ /* 0x000fe200078e3cff */
[----:B------:R-:W-:Y:S01]  /*8180*/  FADD R42, R43, R4 ;  /* 0x000000042b2a7221 */ /* 0x000fe20000000000 */
[----:B------:R-:W-:Y:S01]  /*8190*/  @P1 MOV R4, 0x7f800000 ;  /* 0x7f80000000041802 */ /* 0x000fe20000000f00 */
[----:B------:R-:W-:Y:S01]  /*81a0*/  FADD R43, R45, R46 ;  /* 0x0000002e2d2b7221 */ /* 0x000fe20000000000 */
[----:B------:R-:W-:Y:S01]  /*81b0*/  LEA R45, R175, R175, 0x2 ;  /* 0x000000afaf2d7211 */ /* 0x000fe200078e10ff */
[----:B------:R-:W-:Y:S01]  /*81c0*/  @P0 FFMA.FTZ R40, R20, R5, +INF ;  /* 0x7f80000014280423 */ /* 0x000fe20000010005 */
[----:B------:R-:W-:Y:S01]  /*81d0*/  @P5 MOV R5, 0x7f800000 ;  /* 0x7f80000000055802 */ /* 0x000fe20000000f00 */
[C---:B------:R-:W-:Y:S01]  /*81e0*/  @P4 FFMA.FTZ R43, R29.reuse, R6, +INF ;  /* 0x7f8000001d2b4423 */ /* 0x040fe20000010006 */
[----:B------:R-:W-:Y:S01]  /*81f0*/  FSETP.NEU.AND P0, PT, R29, RZ, PT ;  /* 0x000000ff1d00720b */ /* 0x000fe20003f0d000 */
[----:B------:R-:W-:Y:S01]  /*8200*/  FADD R41, R41, R44 ;  /* 0x0000002c29297221 */ /* 0x000fe20000000000 */
[----:B------:R-:W-:Y:S01]  /*8210*/  LOP3.LUT R29, R36, 0x20, RZ, 0x3c, !PT ;  /* 0x00000020241d7812 */ /* 0x000fe200078e3cff */
[----:B------:R-:W-:Y:S01]  /*8220*/  @P1 FFMA.FTZ R41, R21, R4, +INF ;  /* 0x7f80000015291423 */ /* 0x000fe20000010004 */
[----:B------:R-:W-:Y:S01]  /*8230*/  F2FP.PACK_AB R21, R33, R34 ;  /* 0x000000222115723e */ /* 0x000fe200000000ff */
[C---:B------:R-:W-:Y:S01]  /*8240*/  @P5 FFMA.FTZ R42, R22.reuse, R5, +INF ;  /* 0x7f800000162a5423 */ /* 0x040fe20000010005 */
[C---:B------:R-:W-:Y:S01]  /*8250*/  SHF.L.U32 R33, R175.reuse, 0x1, RZ ;  /* 0x00000001af217819 */ /* 0x040fe200000006ff */
[----:B------:R-:W1:Y:S01]  /*8260*/  LDS.128 R12, [R29] ;  /* 0x000000001d0c7984 */ /* 0x000e620000000c00 */
[----:B------:R-:W-:Y:S01]  /*8270*/  FSETP.NEU.AND P1, PT, R22, RZ, PT ;  /* 0x000000ff1600720b */ /* 0x000fe20003f2d000 */
[----:B------:R-:W-:Y:S01]  /*8280*/  IMAD R77, R175, 0x14, RZ ;  /* 0x00000014af4d7824 */ /* 0x000fe200078e02ff */
[----:B------:R-:W-:Y:S01]  /*8290*/  F2FP.PACK_AB R22, R31, R32 ;  /* 0x000000201f16723e */ /* 0x000fe200000000ff */
[----:B------:R-:W2:Y:S01]  /*82a0*/  LDS.128 R4, [R37] ;  /* 0x0000000025047984 */ /* 0x000ea20000000c00 */
[----:B------:R-:W-:Y:S01]  /*82b0*/  IADD3 R30, P4, R33, R26, RZ ;  /* 0x0000001a211e7210 */ /* 0x000fe20007f9e0ff */
[----:B------:R-:W-:Y:S01]  /*82c0*/  IMAD R85, R175, 0x16, RZ ;  /* 0x00000016af557824 */ /* 0x000fe200078e02ff */
[----:B------:R-:W-:Y:S01]  /*82d0*/  F2FP.PACK_AB R20, R35, R38 ;  /* 0x000000262314723e */ /* 0x000fe200000000ff */
[----:B------:R-:W-:Y:S01]  /*82e0*/  BAR.SYNC.DEFER_BLOCKING 0x0 ;  /* 0x0000000000007b1d */ /* 0x000fe20000010000 */
[CC--:B------:R-:W-:Y:S01]  /*82f0*/  LEA R32, P5, R175.reuse, R26.reuse, 0x2 ;  /* 0x0000001aaf207211 */ /* 0x0c0fe200078a10ff */
[C---:B------:R-:W-:Y:S01]  /*8300*/  IMAD R89, R175.reuse, 0x18, RZ ;  /* 0x00000018af597824 */ /* 0x040fe200078e02ff */
[C---:B------:R-:W-:Y:S01]  /*8310*/  LEA R35, R175.reuse, R175, 0x1 ;  /* 0x000000afaf237211 */ /* 0x040fe200078e08ff */
[----:B------:R-:W-:Y:S01]  /*8320*/  IMAD R93, R175, 0x1a, RZ ;  /* 0x0000001aaf5d7824 */ /* 0x000fe200078e02ff */
[-C--:B------:R-:W-:Y:S01]  /*8330*/  IADD3 R34, P6, R47, R26.reuse, RZ ;  /* 0x0000001a2f227210 */ /* 0x080fe20007fde0ff */
[C---:B------:R-:W-:Y:S01]  /*8340*/  IMAD R97, R175.reuse, 0x1c, RZ ;  /* 0x0000001caf617824 */ /* 0x040fe200078e02ff */
[CC--:B------:R-:W-:Y:S01]  /*8350*/  LEA.HI.X.SX32 R31, R175.reuse, R27.reuse, 0x1, P4 ;  /* 0x0000001baf1f7211 */ /* 0x0c0fe200020f0eff */
[C---:B------:R-:W-:Y:S01]  /*8360*/  IMAD R101, R175.reuse, 0x1e, RZ ;  /* 0x0000001eaf657824 */ /* 0x040fe200078e02ff */
[CC--:B------:R-:W-:Y:S01]  /*8370*/  LEA R38, P4, R175.reuse, R26.reuse, 0x3 ;  /* 0x0000001aaf267211 */ /* 0x0c0fe200078818ff */
[----:B------:R-:W-:Y:S01]  /*8380*/  IMAD R109, R175, 0x22, RZ ;  /* 0x00000022af6d7824 */ /* 0x000fe200078e02ff */
[-C--:B------:R-:W-:Y:S01]  /*8390*/  LEA.HI.X.SX32 R33, R33, R27.reuse, 0x1, P5 ;  /* 0x0000001b21217211 */ /* 0x080fe200028f0eff */
        /* <DEDUP_REMOVED lines=8> */
[C---:B------:R-:W-:Y:S01]  /*8420*/  IMAD R75, R175.reuse, 0x13, RZ ;  /* 0x00000013af4b7824 */ /* 0x040fe200078e02ff */
[C---:B------:R-:W-:Y:S01]  /*8430*/  LEA R50, P5, R175.reuse, R26, 0x4 ;  /* 0x0000001aaf327211 */ /* 0x040fe200078a20ff */
[----:B------:R-:W-:Y:S01]  /*8440*/  IMAD R131, R175, 0x2c, RZ ;  /* 0x0000002caf837824 */ /* 0x000fe200078e02ff */
[----:B------:R-:W-:Y:S01]  /*8450*/  FSEL R43, R43, -INF , P0 ;  /* 0xff8000002b2b7808 */ /* 0x000fe20000000000 */
[----:B------:R3:W-:Y:S01]  /*8460*/  STS.128 [R28], R56 ;  /* 0x000000381c007388 */ /* 0x0007e20000000c00 */
[----:B------:R-:W-:Y:S01]  /*8470*/  LEA.HI.X.SX32 R51, R51, R27, 0x1, P5 ;  /* 0x0000001b33337211 */ /* 0x000fe200028f0eff */
[----:B------:R-:W-:-:S02]  /*8480*/  IMAD R83, R175, 0x15, RZ ;  /* 0x00000015af537824 */ /* 0x000fc400078e02ff */
[----:B------:R4:W-:Y:S01]  /*8490*/  STS.128 [R28+0x80], R60 ;  /* 0x0000803c1c007388 */ /* 0x0009e20000000c00 */
[C---:B------:R-:W-:Y:S02]  /*84a0*/  IMAD R143, R175.reuse, 0x2e, RZ ;  /* 0x0000002eaf8f7824 */ /* 0x040fe400078e02ff */
[C---:B------:R-:W-:Y:S01]  /*84b0*/  IMAD R155, R175.reuse, 0x30, RZ ;  /* 0x00000030af9b7824 */ /* 0x040fe200078e02ff */
[----:B------:R5:W-:Y:S01]  /*84c0*/  STS.128 [R28+0x400], R64 ;  /* 0x000400401c007388 */ /* 0x000be20000000c00 */
[C---:B------:R-:W-:Y:S02]  /*84d0*/  IMAD R87, R175.reuse, 0x17, RZ ;  /* 0x00000017af577824 */ /* 0x040fe400078e02ff */
[C---:B------:R-:W-:Y:S01]  /*84e0*/  IMAD R159, R175.reuse, 0x32, RZ ;  /* 0x00000032af9f7824 */ /* 0x040fe200078e02ff */
[----:B------:R-:W-:Y:S01]  /*84f0*/  STS.128 [R28+0x480], R20 ;  /* 0x000480141c007388 */ /* 0x000fe20000000c00 */
[C---:B------:R-:W-:Y:S02]  /*8500*/  IMAD R163, R175.reuse, 0x34, RZ ;  /* 0x00000034afa37824 */ /* 0x040fe400078e02ff */
[----:B------:R-:W-:Y:S01]  /*8510*/  IMAD R167, R175, 0x36, RZ ;  /* 0x00000036afa77824 */ /* 0x000fe200078e02ff */
[----:B---3--:R-:W-:Y:S01]  /*8520*/  IADD3 R56, P5, R85, R26, RZ ;  /* 0x0000001a55387210 */ /* 0x008fe20007fbe0ff */
[C---:B------:R-:W-:Y:S01]  /*8530*/  IMAD R59, R175.reuse, 0xc, RZ ;  /* 0x0000000caf3b7824 */ /* 0x040fe200078e02ff */
[----:B------:R-:W-:Y:S01]  /*8540*/  BAR.SYNC.DEFER_BLOCKING 0x0 ;  /* 0x0000000000007b1d */ /* 0x000fe20000010000 */
[----:B------:R-:W-:-:S02]  /*8550*/  IMAD R57, R175, 0xb, RZ ;  /* 0x0000000baf397824 */ /* 0x000fc400078e02ff */
[----:B----4-:R-:W-:Y:S01]  /*8560*/  IMAD R63, R175, 0xe, RZ ;  /* 0x0000000eaf3f7824 */ /* 0x010fe200078e02ff */
        /* <DEDUP_REMOVED lines=24> */
[----:B------:R-:W-:Y:S01]  /*86f0*/  LEA.HI.X.SX32 R59, R59, R27, 0x1, P6 ;  /* 0x0000001b3b3b7211 */ /* 0x000fe200030f0eff */
[C---:B------:R-:W-:Y:S01]  /*8700*/  IMAD R111, R175.reuse, 0x23, RZ ;  /* 0x00000023af6f7824 */ /* 0x040fe200078e02ff */
[C---:B-----5:R-:W-:Y:S01]  /*8710*/  LEA R65, R175.reuse, -R175, 0x4 ;  /* 0x800000afaf417211 */ /* 0x060fe200078e20ff */
[----:B------:R-:W-:Y:S01]  /*8720*/  IMAD R185, R175, 0x4a, RZ ;  /* 0x0000004aafb97824 */ /* 0x000fe200078e02ff */
[-C--:B------:R-:W-:Y:S01]  /*8730*/  IADD3 R68, P6, R101, R26.reuse, RZ ;  /* 0x0000001a65447210 */ /* 0x080fe20007fde0ff */
[----:B------:R-:W-:Y:S01]  /*8740*/  IMAD R187, R175, 0x4c, RZ ;  /* 0x0000004cafbb7824 */ /* 0x000fe200078e02ff */
[-C--:B------:R-:W-:Y:S01]  /*8750*/  LEA.HI.X.SX32 R61, R61, R27.reuse, 0x1, P4 ;  /* 0x0000001b3d3d7211 */ /* 0x080fe200020f0eff */
[C---:B------:R-:W-:Y:S01]  /*8760*/  IMAD R189, R175.reuse, 0x4e, RZ ;  /* 0x0000004eafbd7824 */ /* 0x040fe200078e02ff */
[C---:B------:R-:W-:Y:S01]  /*8770*/  SHF.L.U32 R67, R175.reuse, 0x4, RZ ;  /* 0x00000004af437819 */ /* 0x040fe200000006ff */
        /* <DEDUP_REMOVED lines=74> */
[----:B0-----:R1:W-:Y:S01]  /*8c20*/  STG.E.U16 [R26.64], R16 ;  /* 0x000000101a007986 */ /* 0x0013e2000c101504 */
[-C--:B------:R-:W-:Y:S01]  /*8c30*/  LEA.HI.X.SX32 R99, R105, R27.reuse, 0x1, P5 ;  /* 0x0000001b69637211 */ /* 0x080fe200028f0eff */
[----:B------:R-:W-:Y:S01]  /*8c40*/  FFMA R43, R43, 0.69314718246459960938, R0 ;  /* 0x3f3172182b2b7823 */ /* 0x000fe20000000000 */
[----:B------:R-:W-:Y:S01]  /*8c50*/  IADD3 R104, P5, R181, R26, RZ ;  /* 0x0000001ab5687210 */ /* 0x000fe20007fbe0ff */
[----:B------:R-:W-:Y:S01]  /*8c60*/  IMAD R0, R172, c[0x0][0x1cc], RZ ;  /* 0x00007300ac007a24 */ /* 0x000fe200078e02ff */
[----:B------:R-:W-:-:S02]  /*8c70*/  LEA.HI.X.SX32 R101, R107, R27, 0x1, P6 ;  /* 0x0000001b6b657211 */ /* 0x000fc400030f0eff */
[-C--:B------:R-:W-:Y:S02]  /*8c80*/  IADD3 R106, P6, R183, R26.reuse, RZ ;  /* 0x0000001ab76a7210 */ /* 0x080fe40007fde0ff */
[-C--:B------:R-:W-:Y:S02]  /*8c90*/  LEA.HI.X.SX32 R103, R109, R27.reuse, 0x1, P4 ;  /* 0x0000001b6d677211 */ /* 0x080fe400020f0eff */
[-C--:B------:R-:W-:Y:S02]  /*8ca0*/  IADD3 R108, P4, R185, R26.reuse, RZ ;  /* 0x0000001ab96c7210 */ /* 0x080fe40007f9e0ff */
[-C--:B------:R-:W-:Y:S02]  /*8cb0*/  LEA.HI.X.SX32 R105, R111, R27.reuse, 0x1, P5 ;  /* 0x0000001b6f697211 */ /* 0x080fe400028f0eff */
[----:B------:R-:W-:Y:S02]  /*8cc0*/  IADD3 R110, P5, R187, R26, RZ ;  /* 0x0000001abb6e7210 */ /* 0x000fe40007fbe0ff */
        /* <DEDUP_REMOVED lines=49> */
[----:B------:R-:W-:Y:S02]  /*8fe0*/  IADD3 R134, P6, R141, R26, RZ ;  /* 0x0000001a8d867210 */ /* 0x000fe40007fde0ff */
[-C--:B------:R-:W-:Y:S02]  /*8ff0*/  LEA.HI.X.SX32 R141, R133, R27.reuse, 0x1, P4 ;  /* 0x0000001b858d7211 */ /* 0x080fe400020f0eff */
[-C--:B------:R-:W-:Y:S02]  /*9000*/  LEA.HI.X.SX32 R133, R135, R27.reuse, 0x1, P5 ;  /* 0x0000001b87857211 */ /* 0x080fe400028f0eff */
[----:B------:R-:W-:Y:S02]  /*9010*/  LEA.HI.X.SX32 R135, R121, R27, 0x1, P6 ;  /* 0x0000001b79877211 */ /* 0x000fe400030f0eff */
[----:B------:R-:W-:Y:S02]  /*9020*/  PRMT R121, R16, 0x7632, R121 ;  /* 0x0000763210797816 */ /* 0x000fe40000000079 */
[----:B-1----:R-:W-:-:S02]  /*9030*/  PRMT R27, R12, 0x7632, R27 ;  /* 0x000076320c1b7816 */ /* 0x002fc4000000001b */
[----:B------:R-:W-:Y:S01]  /*9040*/  PRMT R22, R8, 0x7632, R22 ;  /* 0x0000763208167816 */ /* 0x000fe20000000016 */
[----:B------:R-:W-:Y:S01]  /*9050*/  STG.E.U16 [R30.64], R121 ;  /* 0x000000791e007986 */ /* 0x000fe2000c101504 */
[----:B--2---:R-:W-:Y:S02]  /*9060*/  PRMT R20, R4, 0x7632, R20 ;  /* 0x0000763204147816 */ /* 0x004fe40000000014 */
[----:B------:R-:W-:Y:S01]  /*9070*/  PRMT R26, R17, 0x7632, R26 ;  /* 0x00007632111a7816 */ /* 0x000fe2000000001a */
[----:B------:R0:W-:Y:S01]  /*9080*/  STG.E.U16 [R32.64], R12 ;  /* 0x0000000c20007986 */ /* 0x0001e2000c101504 */
[----:B------:R-:W-:-:S03]  /*9090*/  PRMT R28, R13, 0x7632, R28 ;  /* 0x000076320d1c7816 */ /* 0x000fc6000000001c */
[----:B------:R-:W-:Y:S04]  /*90a0*/  STG.E.U16 [R34.64], R27 ;  /* 0x0000001b22007986 */ /* 0x000fe8000c101504 */
[----:B------:R1:W-:Y:S04]  /*90b0*/  STG.E.U16 [R38.64], R8 ;  /* 0x0000000826007986 */ /* 0x0003e8000c101504 */
[----:B------:R2:W-:Y:S01]  /*90c0*/  STG.E.U16 [R44.64], R22 ;  /* 0x000000162c007986 */ /* 0x0005e2000c101504 */
[----:B0-----:R-:W-:-:S03]  /*90d0*/  PRMT R12, R5, 0x7632, R12 ;  /* 0x00007632050c7816 */ /* 0x001fc6000000000c */
[----:B------:R0:W-:Y:S04]  /*90e0*/  STG.E.U16 [R46.64], R4 ;  /* 0x000000042e007986 */ /* 0x0001e8000c101504 */
[----:B------:R3:W-:Y:S01]  /*90f0*/  STG.E.U16 [R48.64], R20 ;  /* 0x0000001430007986 */ /* 0x0007e2000c101504 */
[----:B-1----:R-:W-:-:S03]  /*9100*/  PRMT R8, R9, 0x7632, R8 ;  /* 0x0000763209087816 */ /* 0x002fc60000000008 */
[----:B------:R-:W-:Y:S01]  /*9110*/  STG.E.U16 [R50.64], R17 ;  /* 0x0000001132007986 */ /* 0x000fe2000c101504 */
[----:B--2---:R-:W-:-:S03]  /*9120*/  PRMT R44, R15, 0x7632, R44 ;  /* 0x000076320f2c7816 */ /* 0x004fc6000000002c */
[----:B------:R-:W-:Y:S01]  /*9130*/  STG.E.U16 [R52.64], R26 ;  /* 0x0000001a34007986 */ /* 0x000fe2000c101504 */
[----:B0-----:R-:W-:Y:S02]  /*9140*/  PRMT R4, R18, 0x7632, R4 ;  /* 0x0000763212047816 */ /* 0x001fe40000000004 */
[----:B------:R-:W-:Y:S01]  /*9150*/  PRMT R46, R11, 0x7632, R46 ;  /* 0x000076320b2e7816 */ /* 0x000fe2000000002e */
[----:B------:R0:W-:Y:S01]  /*9160*/  STG.E.U16 [R54.64], R13 ;  /* 0x0000000d36007986 */ /* 0x0001e2000c101504 */
[----:B---3--:R-:W-:-:S03]  /*9170*/  PRMT R48, R7, 0x7632, R48 ;  /* 0x0000763207307816 */ /* 0x008fc60000000030 */
[----:B------:R-:W1:Y:S04]  /*9180*/  LDS.128 R20, [R36] ;  /* 0x0000000024147984 */ /* 0x000e680000000c00 */
[----:B------:R-:W-:Y:S04]  /*9190*/  STG.E.U16 [R56.64], R28 ;  /* 0x0000001c38007986 */ /* 0x000fe8000c101504 */
[----:B------:R-:W2:Y:S01]  /*91a0*/  LDS.128 R28, [R29] ;  /* 0x000000001d1c7984 */ /* 0x000ea20000000c00 */
[----:B0-----:R-:W-:-:S03]  /*91b0*/  PRMT R13, R14, 0x7632, R13 ;  /* 0x000076320e0d7816 */ /* 0x001fc6000000000d */
[----:B------:R-:W0:Y:S04]  /*91c0*/  LDS.128 R32, [R120] ;  /* 0x0000000078207984 */ /* 0x000e280000000c00 */
[----:B------:R-:W3:Y:S04]  /*91d0*/  LDS.128 R36, [R37] ;  /* 0x0000000025247984 */ /* 0x000ee80000000c00 */
[----:B------:R-:W-:Y:S04]  /*91e0*/  STG.E.U16 [R58.64], R9 ;  /* 0x000000093a007986 */ /* 0x000fe8000c101504 */
[----:B------:R4:W-:Y:S04]  /*91f0*/  STG.E.U16 [R60.64], R8 ;  /* 0x000000083c007986 */ /* 0x0009e8000c101504 */
[----:B------:R5:W-:Y:S04]  /*9200*/  STG.E.U16 [R62.64], R5 ;  /* 0x000000053e007986 */ /* 0x000be8000c101504 */
[----:B------:R-:W-:Y:S04]  /*9210*/  STG.E.U16 [R68.64], R12 ;  /* 0x0000000c44007986 */ /* 0x000fe8000c101504 */
[----:B------:R-:W-:Y:S01]  /*9220*/  STG.E.U16 [R78.64], R18 ;  /* 0x000000124e007986 */ /* 0x000fe2000c101504 */
[----:B----4-:R-:W-:-:S03]  /*9230*/  PRMT R8, R10, 0x7632, R8 ;  /* 0x000076320a087816 */ /* 0x010fc60000000008 */
[----:B------:R4:W-:Y:S01]  /*9240*/  STG.E.U16 [R70.64], R4 ;  /* 0x0000000446007986 */ /* 0x0009e2000c101504 */
[----:B-----5:R-:W-:Y:S02]  /*9250*/  PRMT R5, R6, 0x7632, R5 ;  /* 0x0000763206057816 */ /* 0x020fe40000000005 */
[----:B-1----:R-:W-:Y:S01]  /*9260*/  PRMT R50, R20, 0x7632, R50 ;  /* 0x0000763214327816 */ /* 0x002fe20000000032 */
[----:B------:R-:W-:Y:S01]  /*9270*/  STG.E.U16 [R80.64], R14 ;  /* 0x0000000e50007986 */ /* 0x000fe2000c101504 */
[----:B------:R-:W-:-:S03]  /*9280*/  PRMT R58, R21, 0x7632, R58 ;  /* 0x00007632153a7816 */ /* 0x000fc6000000003a */
[----:B------:R-:W-:Y:S01]  /*9290*/  STG.E.U16 [R72.64], R13 ;  /* 0x0000000d48007986 */ /* 0x000fe2000c101504 */
[----:B--2---:R-:W-:Y:S02]  /*92a0*/  PRMT R52, R28, 0x7632, R52 ;  /* 0x000076321c347816 */ /* 0x004fe40000000034 */
[----:B------:R-:W-:Y:S01]  /*92b0*/  PRMT R61, R29, 0x7632, R61 ;  /* 0x000076321d3d7816 */ /* 0x000fe2000000003d */
[----:B------:R1:W-:Y:S01]  /*92c0*/  STG.E.U16 [R64.64], R10 ;  /* 0x0000000a40007986 */ /* 0x0003e2000c101504 */
[----:B----4-:R-:W-:Y:S02]  /*92d0*/  PRMT R4, R19, 0x7632, R4 ;  /* 0x0000763213047816 */ /* 0x010fe40000000004 */
[----:B0-----:R-:W-:Y:S01]  /*92e0*/  PRMT R54, R32, 0x7632, R54 ;  /* 0x0000763220367816 */ /* 0x001fe20000000036 */
[----:B------:R-:W-:Y:S01]  /*92f0*/  STG.E.U16 [R74.64], R8 ;  /* 0x000000084a007986 */ /* 0x000fe2000c101504 */
[----:B---3--:R-:W-:Y:S02]  /*9300*/  PRMT R56, R36, 0x7632, R56 ;  /* 0x0000763224387816 */ /* 0x008fe40000000038 */
[----:B------:R-:W-:Y:S01]  /*9310*/  PRMT R63, R33, 0x7632, R63 ;  /* 0x00007632213f7816 */ /* 0x000fe2000000003f */
[----:B------:R0:W-:Y:S01]  /*9320*/  STG.E.U16 [R66.64], R6 ;  /* 0x0000000642007986 */ /* 0x0001e2000c101504 */
[----:B------:R-:W-:-:S02]  /*9330*/  PRMT R71, R22, 0x7632, R71 ;  /* 0x0000763216477816 */ /* 0x000fc40000000047 */
[----:B------:R-:W-:Y:S01]  /*9340*/  PRMT R79, R34, 0x7632, R79 ;  /* 0x00007632224f7816 */ /* 0x000fe2000000004f */
[----:B------:R2:W-:Y:S01]  /*9350*/  STG.E.U16 [R76.64], R5 ;  /* 0x000000054c007986 */ /* 0x0005e2000c101504 */
[----:B-1----:R-:W-:Y:S02]  /*9360*/  PRMT R65, R37, 0x7632, R65 ;  /* 0x0000763225417816 */ /* 0x002fe40000000041 */
[----:B------:R-:W-:Y:S01]  /*9370*/  PRMT R81, R38, 0x7632, R81 ;  /* 0x0000763226517816 */ /* 0x000fe20000000051 */
[----:B------:R1:W-:Y:S01]  /*9380*/  STG.E.U16 [R82.64], R19 ;  /* 0x0000001352007986 */ /* 0x0003e2000c101504 */
[----:B------:R-:W-:Y:S02]  /*9390*/  PRMT R72, R31, 0x7632, R72 ;  /* 0x000076321f487816 */ /* 0x000fe40000000048 */
[----:B------:R-:W-:Y:S01]  /*93a0*/  PRMT R70, R35, 0x7632, R70 ;  /* 0x0000763223467816 */ /* 0x000fe20000000046 */
[----:B------:R3:W-:Y:S01]  /*93b0*/  STG.E.U16 [R84.64], R4 ;  /* 0x0000000454007986 */ /* 0x0007e2000c101504 */
[----:B0-----:R-:W-:-:S03]  /*93c0*/  PRMT R66, R39, 0x7632, R66 ;  /* 0x0000763227427816 */ /* 0x001fc60000000042 */
[----:B------:R-:W-:Y:S01]  /*93d0*/  STG.E.U16 [R86.64], R15 ;  /* 0x0000000f56007986 */ /* 0x000fe2000c101504 */
[----:B--2---:R-:W-:Y:S02]  /*93e0*/  PRMT R77, R30, 0x7632, R77 ;  /* 0x000076321e4d7816 */ /* 0x004fe4000000004d */
[----:B------:R-:W-:Y:S01]  /*93f0*/  FSEL R5, R42, -INF , P1 ;  /* 0xff8000002a057808 */ /* 0x000fe20000800000 */
[----:B------:R-:W-:Y:S01]  /*9400*/  STG.E.U16 [R88.64], R44 ;  /* 0x0000002c58007986 */ /* 0x000fe2000c101504 */
[----:B-1----:R-:W-:-:S03]  /*9410*/  PRMT R83, R23, 0x7632, R83 ;  /* 0x0000763217537816 */ /* 0x002fc60000000053 */
[----:B------:R-:W-:Y:S01]  /*9420*/  STG.E.U16 [R90.64], R11 ;  /* 0x0000000b5a007986 */ /* 0x000fe2000c101504 */
[----:B---3--:R-:W-:Y:S01]  /*9430*/  FSEL R4, R41, -INF , P2 ;  /* 0xff80000029047808 */ /* 0x008fe20001000000 */
[----:B------:R-:W-:Y:S01]  /*9440*/  FFMA R42, R5, 0.69314718246459960938, R2 ;  /* 0x3f317218052a7823 */ /* 0x000fe20000000002 */
[----:B------:R-:W-:Y:S01]  /*9450*/  SHF.L.U32 R2, R0, 0x2, RZ ;  /* 0x0000000200027819 */ /* 0x000fe200000006ff */
[----:B------:R-:W-:Y:S01]  /*9460*/  STG.E.U16 [R92.64], R46 ;  /* 0x0000002e5c007986 */ /* 0x000fe2000c101504 */
[----:B------:R-:W-:-:S03]  /*9470*/  IMAD.HI R5, R152, 0x4, RZ ;  /* 0x0000000498057827 */ /* 0x000fc600078e02ff */
[----:B------:R0:W-:Y:S01]  /*9480*/  STG.E.U16 [R94.64], R7 ;  /* 0x000000075e007986 */ /* 0x0001e2000c101504 */
[----:B------:R-:W-:-:S03]  /*9490*/  IMAD.HI R0, R0, 0x4, RZ ;  /* 0x0000000400007827 */ /* 0x000fc600078e02ff */
[----:B------:R-:W-:Y:S04]  /*94a0*/  STG.E.U16 [R96.64], R48 ;  /* 0x0000003060007986 */ /* 0x000fe8000c101504 */
[----:B------:R-:W-:Y:S04]  /*94b0*/  STG.E.U16 [R98.64], R20 ;  /* 0x0000001462007986 */ /* 0x000fe8000c101504 */
[----:B------:R-:W-:Y:S01]  /*94c0*/  STG.E.U16 [R100.64], R50 ;  /* 0x0000003264007986 */ /* 0x000fe2000c101504 */
[----:B0-----:R-:W-:-:S03]  /*94d0*/  FSEL R7, R40, -INF , P3 ;  /* 0xff80000028077808 */ /* 0x001fc60001800000 */
[----:B------:R-:W-:Y:S02]  /*94e0*/  STG.E.U16 [R102.64], R28 ;  /* 0x0000001c66007986 */ /* 0x000fe4000c101504 */
[----:B------:R-:W-:Y:S02]  /*94f0*/  FFMA R6, R7, 0.69314718246459960938, R24 ;  /* 0x3f31721807067823 */ /* 0x000fe40000000018 */
[----:B------:R-:W-:Y:S01]  /*9500*/  STG.E.U16 [R104.64], R52 ;  /* 0x0000003468007986 */ /* 0x000fe2000c101504 */
[----:B------:R-:W-:Y:S01]  /*9510*/  FFMA R7, R4, 0.69314718246459960938, R3 ;  /* 0x3f31721804077823 */ /* 0x000fe20000000003 */
[----:B------:R-:W-:Y:S02]  /*9520*/  LOP3.LUT R4, R174, 0xf8, RZ, 0xc0, !PT ;  /* 0x000000f8ae047812 */ /* 0x000fe400078ec0ff */
[----:B------:R-:W-:Y:S01]  /*9530*/  STG.E.U16 [R106.64], R32 ;  /* 0x000000206a007986 */ /* 0x000fe2000c101504 */
[----:B------:R-:W-:-:S03]  /*9540*/  SHF.L.U32 R3, R152, 0x2, RZ ;  /* 0x0000000298037819 */ /* 0x000fc600000006ff */
[----:B------:R-:W-:Y:S01]  /*9550*/  STG.E.U16 [R108.64], R54 ;  /* 0x000000366c007986 */ /* 0x000fe2000c101504 */
[----:B------:R-:W-:-:S03]  /*9560*/  IADD3 R2, P0, P1, R3, c[0x0][0x180], R2 ;  /* 0x0000600003027a10 */ /* 0x000fc6000791e002 */
[----:B------:R-:W-:Y:S01]  /*9570*/  STG.E.U16 [R110.64], R36 ;  /* 0x000000246e007986 */ /* 0x000fe2000c101504 */
[----:B------:R-:W-:-:S03]  /*9580*/  IADD3.X R3, R5, c[0x0][0x184], R0, P0, P1 ;  /* 0x0000610005037a10 */ /* 0x000fc600007e2400 */
[----:B------:R-:W-:Y:S04]  /*9590*/  STG.E.U16 [R112.64], R56 ;  /* 0x0000003870007986 */ /* 0x000fe8000c101504 */
        /* <DEDUP_REMOVED lines=24> */
[----:B------:R-:W-:Y:S06]  /*9720*/  BAR.SYNC.DEFER_BLOCKING 0x0 ;  /* 0x0000000000007b1d */ /* 0x000fec0000010000 */
[----:B------:R-:W-:Y:S04]  /*9730*/  STS.64 [R4], R6 ;  /* 0x0000000604007388 */ /* 0x000fe80000000a00 */
[----:B------:R-:W-:Y:S04]  /*9740*/  STS.64 [R4+0x100], R42 ;  /* 0x0001002a04007388 */ /* 0x000fe80000000a00 */
[----:B------:R-:W-:Y:S06]  /*9750*/  BAR.SYNC.DEFER_BLOCKING 0x0 ;  /* 0x0000000000007b1d */ /* 0x000fec0000010000 */
[----:B------:R-:W0:Y:S04]  /*9760*/  LDS R25, [R25] ;  /* 0x0000000019197984 */ /* 0x000e280000000800 */
[----:B0-----:R-:W-:Y:S01]  /*9770*/  STG.E [R2.64], R25 ;  /* 0x0000001902007986 */ /* 0x001fe2000c101904 */
[----:B------:R-:W-:Y:S05]  /*9780*/  EXIT ;  /* 0x000000000000794d */ /* 0x000fea0003800000 */
.L_x_3:
[----:B------:R-:W-:-:S00]  /*9790*/  BRA `(.L_x_3) ;  /* 0xfffffff000007947 */ /* 0x000fc0000383ffff */
[----:B------:R-:W-:-:S00]  /*97a0*/  NOP ;  /* 0x0000000000007918 */ /* 0x000fc00000000000 */
        /* <DEDUP_REMOVED lines=13> */
.L_x_4:


//--------------------- .nv.global.init           --------------------------
	.section	.nv.global.init,"aw",@progbits
.nv.global.init:
	.type		_$_str,@object
	.size		_$_str,(.L_0 - _$_str)
_$_str:
        /*0000*/ 	.byte	0x5f, 0x5f, 0x43, 0x55, 0x44, 0x41, 0x5f, 0x46, 0x54, 0x5a, 0x00
.L_0:


//--------------------- .nv.shared.attn_fwd       --------------------------
	.section	.nv.shared.attn_fwd,"aw",@nobits
	.sectionflags	@""
	.align	16
